def gluon_wgmma(
    a_ptr,
    b_ptr,
    c_ptr,
    M,
    N,
    K,
    stride_am,
    stride_bk,
    stride_cm,
    BLOCK_M: gl.constexpr,
    BLOCK_N: gl.constexpr,
    BLOCK_K: gl.constexpr,
    DTYPE: gl.constexpr,
    A_LAYOUT: gl.constexpr,
    B_LAYOUT: gl.constexpr,
    C_LAYOUT: gl.constexpr,
    B_SHAPE: gl.constexpr,
    TRANS_B: gl.constexpr,
    NUM_BUFFERS: gl.constexpr,
    NUM_WARPS: gl.constexpr,
):
    a_desc = tma.make_tensor_descriptor(
        a_ptr, [M, K], [stride_am, 1], [BLOCK_M, BLOCK_K], A_LAYOUT
    )
    b_desc = tma.make_tensor_descriptor(
        b_ptr,
        [N, K] if TRANS_B else [K, N],
        [stride_bk, 1],
        B_SHAPE,
        B_LAYOUT,
    )
    c_desc = tma.make_tensor_descriptor(
        c_ptr, [M, N], [stride_cm, 1], [BLOCK_M, BLOCK_N], C_LAYOUT
    )

    a_bufs = gl.allocate_shared_memory(
        DTYPE, [NUM_BUFFERS, BLOCK_M, BLOCK_K], A_LAYOUT
    )
    b_bufs = gl.allocate_shared_memory(DTYPE, [NUM_BUFFERS] + B_SHAPE, B_LAYOUT)

    pid_m = gl.program_id(0)
    pid_n = gl.program_id(1)
    off_m = pid_m * BLOCK_M
    off_n = pid_n * BLOCK_N

    mma_layout: gl.constexpr = pick_wgmma_layout(DTYPE, BLOCK_M, BLOCK_N, NUM_WARPS)
    acc = warpgroup_mma_init(
        gl.zeros((BLOCK_M, BLOCK_N), dtype=gl.float32, layout=mma_layout)
    )

    bars = gl.allocate_shared_memory(
        gl.int64, [NUM_BUFFERS, 1], mbarrier.MBarrierLayout()
    )
    for i in gl.static_range(NUM_BUFFERS):
        mbarrier.init(bars.index(i), count=1)
    idx = 0
    phase = 0

    for k in range(0, K, BLOCK_K):
        a = a_bufs.index(idx)
        b = b_bufs.index(idx)
        bar = bars.index(idx)
        mbarrier.expect(bar, a_desc.block_type.nbytes + b_desc.block_type.nbytes)
        tma.async_copy_global_to_shared(a_desc, [off_m, k], bar, a)
        tma.async_copy_global_to_shared(
            b_desc, [off_n, k] if TRANS_B else [k, off_n], bar, b
        )
        mbarrier.wait(bar, phase=phase)

        if TRANS_B:
            b = b.permute((1, 0))
        acc = warpgroup_mma_wait(num_outstanding=0, deps=(acc,))
        acc = warpgroup_mma(a, b, acc, is_async=True)

        idx += 1
        if idx == NUM_BUFFERS:
            idx = 0
            phase ^= 1

    acc = warpgroup_mma_wait(num_outstanding=0, deps=(acc,))
    for i in gl.static_range(NUM_BUFFERS):
        mbarrier.invalidate(bars.index(i))

    c_smem = gl.allocate_shared_memory(DTYPE, [BLOCK_M, BLOCK_N], C_LAYOUT)
    c_smem.store(acc.to(DTYPE))
    fence_async_shared()
    tma.async_copy_shared_to_global(c_desc, [off_m, off_n], c_smem)
    tma.store_wait(pendings=0)

# config = {"BLOCK_K": 32, "BLOCK_M": 64, "BLOCK_N": 64, "arch": "sm_90", "dtype": "fp8e4m3", "num_buffers": 3, "num_warps": 4, "trans_b": 1}
# arch = sm_90


// ===== COMPILED SASS (sm_90a) =====

	.target	sm_90a

	.elftype	@"ET_EXEC"


//--------------------- .note.nv.tkinfo           --------------------------
	.section	.note.nv.tkinfo,"",@"SHT_NOTE"
	.sectionflags	@"SHF_NOTE_NV_TKINFO"
	.tkinfo
        /*0018*/ 	.word	0x00000002
        /*0030*/ 	.string	""
        /*0030*/ 	.string	"ptxas"
        /*0030*/ 	.string	"Cuda compilation tools, release 13.0, V13.0.88"
        /*0030*/ 	.string	"Build cuda_13.0.r13.0/compiler.36424714_0"
        /*0030*/ 	.string	"-v  -suppress-debug-info  -lineinfo  -arch sm_90a "



//--------------------- .note.nv.cuinfo           --------------------------
	.section	.note.nv.cuinfo,"",@"SHT_NOTE"
	.sectionflags	@"SHF_NOTE_NV_CUINFO"
        /*0018*/ 	.short	0x0002
        /*001a*/ 	.short	0x005a
        /*001c*/ 	.short	0x0082
	.zero		2


//--------------------- .nv.info                  --------------------------
	.section	.nv.info,"",@"SHT_CUDA_INFO"
	.align	4


	//----- nvinfo : EIATTR_REGCOUNT
	.align		4
        /*0000*/ 	.byte	0x04, 0x2f
        /*0002*/ 	.short	(.L_1 - .L_0)
	.align		4
.L_0:
        /*0004*/ 	.word	index@(gluon_wgmma)
        /*0008*/ 	.word	0x0000003a


	//----- nvinfo : EIATTR_FRAME_SIZE
	.align		4
.L_1:
        /*000c*/ 	.byte	0x04, 0x11
        /*000e*/ 	.short	(.L_3 - .L_2)
	.align		4
.L_2:
        /*0010*/ 	.word	index@(gluon_wgmma)
        /*0014*/ 	.word	0x00000000


	//----- nvinfo : EIATTR_MIN_STACK_SIZE
	.align		4
.L_3:
        /*0018*/ 	.byte	0x04, 0x12
        /*001a*/ 	.short	(.L_5 - .L_4)
	.align		4
.L_4:
        /*001c*/ 	.word	index@(gluon_wgmma)
        /*0020*/ 	.word	0x00000000
.L_5:


//--------------------- .nv.compat                --------------------------
	.section	.nv.compat,"",@"SHT_CUDA_COMPAT_INFO"
	.align	4
        /*0000*/ 	.byte	0x02, 0x09, 0x01, 0x00, 0x02, 0x02, 0x04, 0x00, 0x02, 0x05, 0x05, 0x00, 0x03, 0x07, 0x01, 0x01
        /*0010*/ 	.byte	0x02, 0x03, 0x03, 0x00, 0x02, 0x06, 0x01, 0x00, 0x04, 0x0b, 0x08, 0x00, 0x00, 0x00, 0x00, 0x00
        /*0020*/ 	.byte	0x00, 0x00, 0x00, 0x00


//--------------------- .nv.info.gluon_wgmma      --------------------------
	.section	.nv.info.gluon_wgmma,"",@"SHT_CUDA_INFO"
	.sectionflags	@""
	.align	4


	//----- nvinfo : EIATTR_CUDA_API_VERSION
	.align		4
        /*0000*/ 	.byte	0x04, 0x37
        /*0002*/ 	.short	(.L_7 - .L_6)
.L_6:
        /*0004*/ 	.word	0x00000082


	//----- nvinfo : EIATTR_KPARAM_INFO
	.align		4
.L_7:
        /*0008*/ 	.byte	0x04, 0x17
        /*000a*/ 	.short	(.L_9 - .L_8)
.L_8:
        /*000c*/ 	.word	0x00000000
        /*0010*/ 	.short	0x000a
        /*0012*/ 	.short	0x0048
        /*0014*/ 	.byte	0x00, 0xf4, 0x21, 0x00


	//----- nvinfo : EIATTR_KPARAM_INFO
	.align		4
.L_9:
        /*0018*/ 	.byte	0x04, 0x17
        /*001a*/ 	.short	(.L_11 - .L_10)
.L_10:
        /*001c*/ 	.word	0x00000000
        /*0020*/ 	.short	0x0009
        /*0022*/ 	.short	0x0040
        /*0024*/ 	.byte	0x00, 0xf4, 0x21, 0x00


	//----- nvinfo : EIATTR_KPARAM_INFO
	.align		4
.L_11:
        /*0028*/ 	.byte	0x04, 0x17
        /*002a*/ 	.short	(.L_13 - .L_12)
.L_12:
        /*002c*/ 	.word	0x00000000
        /*0030*/ 	.short	0x0008
        /*0032*/ 	.short	0x0038
        /*0034*/ 	.byte	0x00, 0xf0, 0x21, 0x00


	//----- nvinfo : EIATTR_KPARAM_INFO
	.align		4
.L_13:
        /*0038*/ 	.byte	0x04, 0x17
        /*003a*/ 	.short	(.L_15 - .L_14)
.L_14:
        /*003c*/ 	.word	0x00000000
        /*0040*/ 	.short	0x0007
        /*0042*/ 	.short	0x0030
        /*0044*/ 	.byte	0x00, 0xf0, 0x21, 0x00


	//----- nvinfo : EIATTR_KPARAM_INFO
	.align		4
.L_15:
        /*0048*/ 	.byte	0x04, 0x17
        /*004a*/ 	.short	(.L_17 - .L_16)
.L_16:
        /*004c*/ 	.word	0x00000000
        /*0050*/ 	.short	0x0006
        /*0052*/ 	.short	0x0028
        /*0054*/ 	.byte	0x00, 0xf0, 0x21, 0x00


	//----- nvinfo : EIATTR_KPARAM_INFO
	.align		4
.L_17:
        /*0058*/ 	.byte	0x04, 0x17
        /*005a*/ 	.short	(.L_19 - .L_18)
.L_18:
        /*005c*/ 	.word	0x00000000
        /*0060*/ 	.short	0x0005
        /*0062*/ 	.short	0x0020
        /*0064*/ 	.byte	0x00, 0xf0, 0x11, 0x00


	//----- nvinfo : EIATTR_KPARAM_INFO
	.align		4
.L_19:
        /*0068*/ 	.byte	0x04, 0x17
        /*006a*/ 	.short	(.L_21 - .L_20)
.L_20:
        /*006c*/ 	.word	0x00000000
        /*0070*/ 	.short	0x0004
        /*0072*/ 	.short	0x001c
        /*0074*/ 	.byte	0x00, 0xf0, 0x11, 0x00


	//----- nvinfo : EIATTR_KPARAM_INFO
	.align		4
.L_21:
        /*0078*/ 	.byte	0x04, 0x17
        /*007a*/ 	.short	(.L_23 - .L_22)
.L_22:
        /*007c*/ 	.word	0x00000000
        /*0080*/ 	.short	0x0003
        /*0082*/ 	.short	0x0018
        /*0084*/ 	.byte	0x00, 0xf0, 0x11, 0x00


	//----- nvinfo : EIATTR_KPARAM_INFO
	.align		4
.L_23:
        /*0088*/ 	.byte	0x04, 0x17
        /*008a*/ 	.short	(.L_25 - .L_24)
.L_24:
        /*008c*/ 	.word	0x00000000
        /*0090*/ 	.short	0x0002
        /*0092*/ 	.short	0x0010
        /*0094*/ 	.byte	0x00, 0xf4, 0x21, 0x00


	//----- nvinfo : EIATTR_KPARAM_INFO
	.align		4
.L_25:
        /*0098*/ 	.byte	0x04, 0x17
        /*009a*/ 	.short	(.L_27 - .L_26)
.L_26:
        /*009c*/ 	.word	0x00000000
        /*00a0*/ 	.short	0x0001
        /*00a2*/ 	.short	0x0008
        /*00a4*/ 	.byte	0x00, 0xf4, 0x21, 0x00


	//----- nvinfo : EIATTR_KPARAM_INFO
	.align		4
.L_27:
        /*00a8*/ 	.byte	0x04, 0x17
        /*00aa*/ 	.short	(.L_29 - .L_28)
.L_28:
        /*00ac*/ 	.word	0x00000000
        /*00b0*/ 	.short	0x0000
        /*00b2*/ 	.short	0x0000
        /*00b4*/ 	.byte	0x00, 0xf4, 0x21, 0x00


	//----- nvinfo : EIATTR_SPARSE_MMA_MASK
	.align		4
.L_29:
        /*00b8*/ 	.byte	0x03, 0x50
        /*00ba*/ 	.short	0x0000


	//----- nvinfo : EIATTR_MAXREG_COUNT
	.align		4
        /*00bc*/ 	.byte	0x03, 0x1b
        /*00be*/ 	.short	0x00ff


	//----- nvinfo : EIATTR_NUM_BARRIERS
	.align		4
        /*00c0*/ 	.byte	0x02, 0x4c
        /*00c2*/ 	.byte	0x01
	.zero		1


	//----- nvinfo : EIATTR_MERCURY_ISA_VERSION
	.align		4
        /*00c4*/ 	.byte	0x03, 0x5f
        /*00c6*/ 	.short	0x0101


	//----- nvinfo : EIATTR_INT_WARP_WIDE_INSTR_OFFSETS
	.align		4
        /*00c8*/ 	.byte	0x04, 0x31
        /*00ca*/ 	.short	(.L_31 - .L_30)


	//   ....[0]....
.L_30:
        /*00cc*/ 	.word	0x000012e0


	//   ....[1]....
        /*00d0*/ 	.word	0x00001300


	//   ....[2]....
        /*00d4*/ 	.word	0x00001310


	//   ....[3]....
        /*00d8*/ 	.word	0x000013f0


	//   ....[4]....
        /*00dc*/ 	.word	0x00001680


	//   ....[5]....
        /*00e0*/ 	.word	0x00001690


	//   ....[6]....
        /*00e4*/ 	.word	0x00001700


	//   ....[7]....
        /*00e8*/ 	.word	0x00001710


	//   ....[8]....
        /*00ec*/ 	.word	0x00001ac0


	//   ....[9]....
        /*00f0*/ 	.word	0x00001ae0


	//----- nvinfo : EIATTR_COOP_GROUP_MASK_REGIDS
	.align		4
.L_31:
        /*00f4*/ 	.byte	0x04, 0x29
        /*00f6*/ 	.short	(.L_33 - .L_32)


	//   ....[0]....
.L_32:
        /*00f8*/ 	.word	0xffffffff


	//   ....[1]....
        /*00fc*/ 	.word	0xffffffff


	//   ....[2]....
        /*0100*/ 	.word	0xffffffff


	//----- nvinfo : EIATTR_COOP_GROUP_INSTR_OFFSETS
	.align		4
.L_33:
        /*0104*/ 	.byte	0x04, 0x28
        /*0106*/ 	.short	(.L_35 - .L_34)


	//   ....[0]....
.L_34:
        /*0108*/ 	.word	0x00000140


	//   ....[1]....
        /*010c*/ 	.word	0x00000700


	//   ....[2]....
        /*0110*/ 	.word	0x00000cf0


	//----- nvinfo : EIATTR_MBARRIER_INSTR_OFFSETS
	.align		4
.L_35:
        /*0114*/ 	.byte	0x04, 0x39
        /*0116*/ 	.short	(.L_37 - .L_36)


	//   ....[0]....
.L_36:
        /*0118*/ 	.word	0x00001460
        /*011c*/ 	.word	0x000000ff
        /*0120*/ 	.word	0x00003000
        /*0124*/ 	.short	0x0100
        /*0126*/ 	.byte	0x08
	.zero		1


	//   ....[1]....
        /*0128*/ 	.word	0x00001480
        /*012c*/ 	.word	0x000000ff
        /*0130*/ 	.word	0x00003008
        /*0134*/ 	.short	0x0100
        /*0136*/ 	.byte	0x08
	.zero		1


	//   ....[2]....
        /*0138*/ 	.word	0x000014a0
        /*013c*/ 	.word	0x000000ff
        /*0140*/ 	.word	0x00003010
        /*0144*/ 	.short	0x0100
        /*0146*/ 	.byte	0x08
	.zero		1


	//   ....[3]....
        /*0148*/ 	.word	0x000017c0
        /*014c*/ 	.word	0x000000ff
        /*0150*/ 	.word	0x00003000
        /*0154*/ 	.short	0x010a
        /*0156*/ 	.byte	0x09
	.zero		1


	//   ....[4]....
        /*0158*/ 	.word	0x00001a20
        /*015c*/ 	.word	0x000000ff
        /*0160*/ 	.word	0x00003000
        /*0164*/ 	.short	0x0108
        /*0166*/ 	.byte	0x08
	.zero		1


	//   ....[5]....
        /*0168*/ 	.word	0x00001b30
        /*016c*/ 	.word	0x000000ff
        /*0170*/ 	.word	0x00003008
        /*0174*/ 	.short	0x0108
        /*0176*/ 	.byte	0x08
	.zero		1


	//   ....[6]....
        /*0178*/ 	.word	0x00001b70
        /*017c*/ 	.word	0x000000ff
        /*0180*/ 	.word	0x00003010
        /*0184*/ 	.short	0x0108
        /*0186*/ 	.byte	0x08
	.zero		1


	//   ....[7]....
        /*0188*/ 	.word	0x00001d00
        /*018c*/ 	.word	0x000000ff
        /*0190*/ 	.word	0x00003000
        /*0194*/ 	.short	0x010a
        /*0196*/ 	.byte	0x09
	.zero		1


	//----- nvinfo : EIATTR_NUM_MBARRIERS
	.align		4
.L_37:
        /*0198*/ 	.byte	0x03, 0x38
        /*019a*/ 	.short	0x0003


	//----- nvinfo : EIATTR_EXIT_INSTR_OFFSETS
	.align		4
        /*019c*/ 	.byte	0x04, 0x1c
        /*019e*/ 	.short	(.L_39 - .L_38)


	//   ....[0]....
.L_38:
        /*01a0*/ 	.word	0x00001cf0


	//----- nvinfo : EIATTR_REQNTID
	.align		4
.L_39:
        /*01a4*/ 	.byte	0x04, 0x10
        /*01a6*/ 	.short	(.L_41 - .L_40)
.L_40:
        /*01a8*/ 	.word	0x00000080
        /*01ac*/ 	.word	0x00000001
        /*01b0*/ 	.word	0x00000001


	//----- nvinfo : EIATTR_CRS_STACK_SIZE
	.align		4
.L_41:
        /*01b4*/ 	.byte	0x04, 0x1e
        /*01b6*/ 	.short	(.L_43 - .L_42)
.L_42:
        /*01b8*/ 	.word	0x00000000


	//----- nvinfo : EIATTR_CBANK_PARAM_SIZE
	.align		4
.L_43:
        /*01bc*/ 	.byte	0x03, 0x19
        /*01be*/ 	.short	0x0050


	//----- nvinfo : EIATTR_PARAM_CBANK
	.align		4
        /*01c0*/ 	.byte	0x04, 0x0a
        /*01c2*/ 	.short	(.L_45 - .L_44)
	.align		4
.L_44:
        /*01c4*/ 	.word	index@(.nv.constant0.gluon_wgmma)
        /*01c8*/ 	.short	0x0210
        /*01ca*/ 	.short	0x0050


	//----- nvinfo : EIATTR_SW_WAR
	.align		4
.L_45:
        /*01cc*/ 	.byte	0x04, 0x36
        /*01ce*/ 	.short	(.L_47 - .L_46)
.L_46:
        /*01d0*/ 	.word	0x00000008
.L_47:


//--------------------- .nv.callgraph             --------------------------
	.section	.nv.callgraph,"",@"SHT_CUDA_CALLGRAPH"
	.align	4
	.sectionentsize	8
	.align		4
        /*0000*/ 	.word	0x00000000
	.align		4
        /*0004*/ 	.word	0xffffffff
	.align		4
        /*0008*/ 	.word	0x00000000
	.align		4
        /*000c*/ 	.word	0xfffffffe
	.align		4
        /*0010*/ 	.word	0x00000000
	.align		4
        /*0014*/ 	.word	0xfffffffd
	.align		4
        /*0018*/ 	.word	0x00000000
	.align		4
        /*001c*/ 	.word	0xfffffffc


//--------------------- .text.gluon_wgmma         --------------------------
	.section	.text.gluon_wgmma,"ax",@progbits
	.align	128
        .global         gluon_wgmma
        .type           gluon_wgmma,@function
        .size           gluon_wgmma,(.L_x_53 - gluon_wgmma)
        .other          gluon_wgmma,@"STO_CUDA_ENTRY STV_DEFAULT"
gluon_wgmma:
.text.gluon_wgmma:
[----:B------:R-:W-:Y:S01]  /*0000*/  LDC R1, c[0x0][0x28] ;  /* 0x00000a00ff017b82 */ /* 0x000fe20000000800 */
[----:B------:R-:W1:Y:S07]  /*0010*/  S2R R0, SR_TID.X ;  /* 0x0000000000007919 */ /* 0x000e6e0000002100 */
[----:B------:R-:W2:Y:S01]  /*0020*/  S2UR UR4, SR_CgaCtaId ;  /* 0x00000000000479c3 */ /* 0x000ea20000008800 */
[----:B------:R-:W-:Y:S01]  /*0030*/  UMOV UR8, 0x400 ;  /* 0x0000040000087882 */ /* 0x000fe20000000000 */
[----:B------:R-:W-:Y:S01]  /*0040*/  ULDC UR6, c[0x0][0xc] ;  /* 0x0000030000067ab9 */ /* 0x000fe20000000800 */
[----:B------:R-:W-:Y:S01]  /*0050*/  ULDC.64 UR24, c[0x0][0x250] ;  /* 0x0000940000187ab9 */ /* 0x000fe20000000a00 */
[----:B------:R-:W-:Y:S04]  /*0060*/  BSSY B0, `(.L_x_0) ;  /* 0x000001e000007945 */ /* 0x000fe80003800000 */
[----:B------:R-:W3:Y:S08]  /*0070*/  LDC R9, c[0x0][0x230] ;  /* 0x00008c00ff097b82 */ /* 0x000ef00000000800 */
[----:B------:R-:W-:Y:S08]  /*0080*/  S2UR UR30, SR_CTAID.Y ;  /* 0x00000000001e79c3 */ /* 0x000ff00000002600 */
[----:B------:R-:W4:Y:S01]  /*0090*/  S2UR UR5, SR_CTAID.Z ;  /* 0x00000000000579c3 */ /* 0x000f220000002700 */
[----:B--2---:R-:W-:-:S03]  /*00a0*/  ULEA UR8, UR4, UR8, 0x18 ;  /* 0x0000000804087291 */ /* 0x004fc6000f8ec03f */
[----:B------:R-:W-:Y:S01]  /*00b0*/  ULDC UR4, c[0x0][0x10] ;  /* 0x0000040000047ab9 */ /* 0x000fe20000000800 */
[----:B-1----:R-:W-:-:S03]  /*00c0*/  LOP3.LUT R7, R0, 0x7f, RZ, 0xc0, !PT ;  /* 0x0000007f00077812 */ /* 0x002fc600078ec0ff */
[----:B------:R-:W1:Y:S01]  /*00d0*/  S2UR UR31, SR_CTAID.X ;  /* 0x00000000001f79c3 */ /* 0x000e620000002500 */
[----:B---3--:R-:W-:Y:S01]  /*00e0*/  VIADD R6, R9, 0xffffffff ;  /* 0xffffffff09067836 */ /* 0x008fe20000000000 */
[C---:B------:R-:W-:Y:S02]  /*00f0*/  ISETP.GE.U32.AND P0, PT, R7.reuse, 0x20, PT ;  /* 0x000000200700780c */ /* 0x040fe40003f06070 */
[C---:B------:R-:W-:Y:S02]  /*0100*/  ISETP.NE.U32.AND P2, PT, R7.reuse, RZ, PT ;  /* 0x000000ff0700720c */ /* 0x040fe40003f45070 */
[----:B------:R-:W-:Y:S02]  /*0110*/  LEA R3, R7, UR8, 0x2 ;  /* 0x0000000807037c11 */ /* 0x000fe4000f8e10ff */
[----:B------:R-:W2:Y:S07]  /*0120*/  LDC R2, c[0x0][0x228] ;  /* 0x00008a00ff027b82 */ /* 0x000eae0000000800 */
[----:B------:R3:W-:Y:S01]  /*0130*/  @!P0 STS [R3], RZ ;  /* 0x000000ff03008388 */ /* 0x0007e20000000800 */
[----:B------:R-:W-:-:S03]  /*0140*/  NOP ;  /* 0x0000000000007918 */ /* 0x000fc60000000000 */
[----:B------:R3:W-:Y:S01]  /*0150*/  @!P2 STS [UR8+0x20], R6 ;  /* 0x00002006ff00a988 */ /* 0x0007e20008000808 */
[----:B----4-:R-:W-:-:S04]  /*0160*/  UIMAD UR4, UR5, UR4, UR30 ;  /* 0x00000004050472a4 */ /* 0x010fc8000f8e021e */
[----:B-1----:R-:W-:-:S04]  /*0170*/  UIMAD UR4, UR4, UR6, UR31 ;  /* 0x00000006040472a4 */ /* 0x002fc8000f8e021f */
[----:B------:R-:W-:Y:S01]  /*0180*/  UIMAD UR5, UR4, 0x180, URZ ;  /* 0x00000180040578a4 */ /* 0x000fe2000f8e023f */
[----:B--2---:R-:W-:Y:S02]  /*0190*/  VIADD R2, R2, 0xffffffff ;  /* 0xffffffff02027836 */ /* 0x004fe40000000000 */
[----:B------:R-:W-:Y:S01]  /*01a0*/  UMOV UR4, URZ ;  /* 0x0000003f00047c82 */ /* 0x000fe20008000000 */
[----:B------:R-:W-:-:S04]  /*01b0*/  UIADD3 UR28, UP0, UR5, UR24, URZ ;  /* 0x00000018051c7290 */ /* 0x000fc8000ff1e03f */
[----:B------:R-:W-:Y:S01]  /*01c0*/  ULEA.HI.X.SX32 UR29, UR5, UR25, 0x1, UP0 ;  /* 0x00000019051d7291 */ /* 0x000fe200080f0e3f */
[----:B---3--:R-:W-:Y:S11]  /*01d0*/  @P2 BRA `(.L_x_1) ;  /* 0x0000000000182947 */ /* 0x008ff60003800000 */
[----:B------:R-:W1:Y:S01]  /*01e0*/  LDS R4, [UR8+0x8] ;  /* 0x00000808ff047984 */ /* 0x000e620008000800 */
[----:B------:R-:W2:Y:S01]  /*01f0*/  LDC.64 R10, c[0x0][0x210] ;  /* 0x00008400ff0a7b82 */ /* 0x000ea20000000a00 */
[----:B------:R-:W-:Y:S02]  /*0200*/  IMAD.MOV.U32 R5, RZ, RZ, 0x70 ;  /* 0x00000070ff057424 */ /* 0x000fe400078e00ff */
[----:B--2---:R2:W-:Y:S03]  /*0210*/  STS.64 [UR8], R10 ;  /* 0x0000000aff007988 */ /* 0x0045e60008000a08 */
[----:B-1----:R-:W-:-:S05]  /*0220*/  LOP3.LUT R4, R4, 0x10, R5, 0xd8, !PT ;  /* 0x0000001004047812 */ /* 0x002fca00078ed805 */
[----:B------:R2:W-:Y:S02]  /*0230*/  STS [UR8+0x8], R4 ;  /* 0x00000804ff007988 */ /* 0x0005e40008000808 */
.L_x_1:
[----:B------:R-:W-:Y:S05]  /*0240*/  BSYNC B0 ;  /* 0x0000000000007941 */ /* 0x000fea0003800000 */
.L_x_0:
[----:B------:R-:W-:Y:S04]  /*0250*/  BSSY B0, `(.L_x_2) ;  /* 0x000000a000007945 */ /* 0x000fe80003800000 */
[----:B------:R-:W-:Y:S05]  /*0260*/  @P2 BRA `(.L_x_3) ;  /* 0x0000000000202947 */ /* 0x000fea0003800000 */
[----:B--2---:R-:W1:Y:S01]  /*0270*/  LDS R4, [UR8+0x34] ;  /* 0x00003408ff047984 */ /* 0x004e620008000800 */
[----:B------:R-:W-:Y:S02]  /*0280*/  IMAD.MOV.U32 R5, RZ, RZ, 0x1f000000 ;  /* 0x1f000000ff057424 */ /* 0x000fe400078e00ff */
[----:B------:R-:W-:Y:S01]  /*0290*/  @!P2 IMAD.MOV.U32 R8, RZ, RZ, 0x3f ;  /* 0x0000003fff08a424 */ /* 0x000fe200078e00ff */
[----:B------:R-:W2:Y:S02]  /*02a0*/  @!P2 LDS R11, [UR8+0x38] ;  /* 0x00003808ff0ba984 */ /* 0x000ea40008000800 */
[----:B-1----:R-:W-:Y:S02]  /*02b0*/  LOP3.LUT R4, R4, 0xff000000, R5, 0xb8, !PT ;  /* 0xff00000004047812 */ /* 0x002fe400078eb805 */
[----:B--2---:R-:W-:-:S03]  /*02c0*/  @!P2 LOP3.LUT R5, R11, 0xff, R8, 0xb8, !PT ;  /* 0x000000ff0b05a812 */ /* 0x004fc600078eb808 */
[----:B------:R1:W-:Y:S04]  /*02d0*/  STS [UR8+0x34], R4 ;  /* 0x00003404ff007988 */ /* 0x0003e80008000808 */
[----:B------:R1:W-:Y:S02]  /*02e0*/  @!P2 STS [UR8+0x38], R5 ;  /* 0x00003805ff00a988 */ /* 0x0003e40008000808 */
.L_x_3:
[----:B------:R-:W-:Y:S05]  /*02f0*/  BSYNC B0 ;  /* 0x0000000000007941 */ /* 0x000fea0003800000 */
.L_x_2:
[----:B------:R-:W-:Y:S04]  /*0300*/  BSSY B0, `(.L_x_4) ;  /* 0x000000a000007945 */ /* 0x000fe80003800000 */
[----:B------:R-:W-:Y:S05]  /*0310*/  @P2 BRA `(.L_x_5) ;  /* 0x0000000000202947 */ /* 0x000fea0003800000 */
[----:B-12---:R-:W1:Y:S01]  /*0320*/  LDS R4, [UR8+0x1c] ;  /* 0x00001c08ff047984 */ /* 0x006e620008000800 */
[----:B------:R-:W2:Y:S03]  /*0330*/  LDC.64 R12, c[0x0][0x238] ;  /* 0x00008e00ff0c7b82 */ /* 0x000ea60000000a00 */
[----:B------:R3:W-:Y:S01]  /*0340*/  STS [UR8+0x24], R2 ;  /* 0x00002402ff007988 */ /* 0x0007e20008000808 */
[--C-:B--2---:R-:W-:Y:S02]  /*0350*/  SHF.R.U32.HI R11, RZ, 0x4, R13.reuse ;  /* 0x00000004ff0b7819 */ /* 0x104fe4000001160d */
[----:B------:R-:W-:-:S05]  /*0360*/  SHF.R.U64 R5, R12, 0x4, R13 ;  /* 0x000000040c057819 */ /* 0x000fca000000120d */
[----:B------:R3:W-:Y:S01]  /*0370*/  STS [UR8+0xc], R5 ;  /* 0x00000c05ff007988 */ /* 0x0007e20008000808 */
[----:B-1----:R-:W-:-:S05]  /*0380*/  LOP3.LUT R4, R4, 0xf, R11, 0xb8, !PT ;  /* 0x0000000f04047812 */ /* 0x002fca00078eb80b */
[----:B------:R3:W-:Y:S02]  /*0390*/  STS [UR8+0x1c], R4 ;  /* 0x00001c04ff007988 */ /* 0x0007e40008000808 */
.L_x_5:
[----:B------:R-:W-:Y:S05]  /*03a0*/  BSYNC B0 ;  /* 0x0000000000007941 */ /* 0x000fea0003800000 */
.L_x_4:
[----:B------:R-:W-:Y:S04]  /*03b0*/  BSSY B1, `(.L_x_6) ;  /* 0x000001d000017945 */ /* 0x000fe80003800000 */
[----:B------:R-:W-:Y:S04]  /*03c0*/  BSSY B0, `(.L_x_7) ;  /* 0x0000018000007945 */ /* 0x000fe80003800000 */
[----:B------:R-:W-:Y:S05]  /*03d0*/  @P2 BRA `(.L_x_8) ;  /* 0x00000000001c2947 */ /* 0x000fea0003800000 */
[----:B-123--:R-:W1:Y:S02]  /*03e0*/  LDS R4, [UR8+0x34] ;  /* 0x00003408ff047984 */ /* 0x00ee640008000800 */
[----:B-1----:R-:W-:-:S05]  /*03f0*/  LOP3.LUT R4, R4, 0x7, RZ, 0xb8, !PT ;  /* 0x0000000704047812 */ /* 0x002fca00078eb8ff */
[----:B------:R1:W-:Y:S01]  /*0400*/  STS [UR8+0x34], R4 ;  /* 0x00003404ff007988 */ /* 0x0003e20008000808 */
[----:B------:R-:W-:Y:S05]  /*0410*/  @P2 BRA `(.L_x_9) ;  /* 0x00000000001c2947 */ /* 0x000fea0003800000 */
[----:B-1----:R-:W1:Y:S02]  /*0420*/  LDS R4, [UR8+0x34] ;  /* 0x00003408ff047984 */ /* 0x002e640008000800 */
[----:B-1----:R-:W-:-:S05]  /*0430*/  LOP3.LUT R4, R4, 0x38, RZ, 0xb8, !PT ;  /* 0x0000003804047812 */ /* 0x002fca00078eb8ff */
[----:B------:R4:W-:Y:S02]  /*0440*/  STS [UR8+0x34], R4 ;  /* 0x00003404ff007988 */ /* 0x0009e40008000808 */
.L_x_8:
[----:B------:R-:W-:Y:S05]  /*0450*/  @P2 BRA `(.L_x_10) ;  /* 0x00000000001c2947 */ /* 0x000fea0003800000 */
[----:B-1234-:R-:W1:Y:S02]  /*0460*/  LDS R4, [UR8+0x8] ;  /* 0x00000808ff047984 */ /* 0x01ee640008000800 */
[----:B-1----:R-:W-:-:S05]  /*0470*/  LOP3.LUT R4, R4, 0x780, RZ, 0xb8, !PT ;  /* 0x0000078004047812 */ /* 0x002fca00078eb8ff */
[----:B------:R2:W-:Y:S02]  /*0480*/  STS [UR8+0x8], R4 ;  /* 0x00000804ff007988 */ /* 0x0005e40008000808 */
.L_x_9:
[----:B------:R-:W-:Y:S05]  /*0490*/  @P2 BRA `(.L_x_11) ;  /* 0x0000000000282947 */ /* 0x000fea0003800000 */
[----:B-12---:R-:W1:Y:S02]  /*04a0*/  LDS R4, [UR8+0x8] ;  /* 0x00000808ff047984 */ /* 0x006e640008000800 */
[----:B-1----:R-:W-:-:S05]  /*04b0*/  LOP3.LUT R4, R4, 0x1800, RZ, 0xb8, !PT ;  /* 0x0000180004047812 */ /* 0x002fca00078eb8ff */
[----:B------:R5:W-:Y:S02]  /*04c0*/  STS [UR8+0x8], R4 ;  /* 0x00000804ff007988 */ /* 0x000be40008000808 */
.L_x_10:
[----:B------:R-:W-:Y:S05]  /*04d0*/  @P2 BREAK B0 ;  /* 0x0000000000002942 */ /* 0x000fea0003800000 */
[----:B------:R-:W-:Y:S05]  /*04e0*/  @P2 BRA `(.L_x_12) ;  /* 0x0000000000242947 */ /* 0x000fea0003800000 */
[----:B-1-3--:R-:W1:Y:S01]  /*04f0*/  LDS R5, [UR8+0x8] ;  /* 0x00000808ff057984 */ /* 0x00ae620008000800 */
[----:B--2-45:R-:W-:-:S05]  /*0500*/  IMAD.MOV.U32 R4, RZ, RZ, 0x6000 ;  /* 0x00006000ff047424 */ /* 0x034fca00078e00ff */
[----:B-1----:R-:W-:-:S04]  /*0510*/  LOP3.LUT R4, R5, 0x2000, R4, 0xd8, !PT ;  /* 0x0000200005047812 */ /* 0x002fc800078ed804 */
[----:B------:R-:W-:-:S05]  /*0520*/  LOP3.LUT R4, R4, 0x400000, RZ, 0xb8, !PT ;  /* 0x0040000004047812 */ /* 0x000fca00078eb8ff */
[----:B------:R3:W-:Y:S02]  /*0530*/  STS [UR8+0x8], R4 ;  /* 0x00000804ff007988 */ /* 0x0007e40008000808 */
.L_x_11:
[----:B------:R-:W-:Y:S05]  /*0540*/  BSYNC B0 ;  /* 0x0000000000007941 */ /* 0x000fea0003800000 */
.L_x_7:
[----:B-123--:R-:W1:Y:S02]  /*0550*/  @!P2 LDS R4, [UR8+0x8] ;  /* 0x00000808ff04a984 */ /* 0x00ee640008000800 */
[----:B-1----:R-:W-:-:S05]  /*0560*/  @!P2 LOP3.LUT R4, R4, 0x8000, RZ, 0xb8, !PT ;  /* 0x000080000404a812 */ /* 0x002fca00078eb8ff */
[----:B------:R1:W-:Y:S02]  /*0570*/  @!P2 STS [UR8+0x8], R4 ;  /* 0x00000804ff00a988 */ /* 0x0003e40008000808 */
.L_x_12:
[----:B------:R-:W-:Y:S05]  /*0580*/  BSYNC B1 ;  /* 0x0000000000017941 */ /* 0x000fea0003800000 */
.L_x_6:
[----:B------:R-:W-:Y:S05]  /*0590*/  WARPSYNC.ALL ;  /* 0x0000000000007948 */ /* 0x000fea0003800000 */
[----:B------:R-:W-:Y:S05]  /*05a0*/  @P0 BRA `(.L_x_13) ;  /* 0x0000000000300947 */ /* 0x000fea0003800000 */
[----:B-12345:R-:W1:Y:S01]  /*05b0*/  S2R R4, SR_LANEID ;  /* 0x0000000000047919 */ /* 0x03ee620000000000 */
[----:B------:R-:W-:Y:S05]  /*05c0*/  WARPSYNC.ALL ;  /* 0x0000000000007948 */ /* 0x000fea0003800000 */
[----:B-1----:R-:W-:-:S05]  /*05d0*/  IMAD.SHL.U32 R8, R4, 0x4, RZ ;  /* 0x0000000404087824 */ /* 0x002fca00078e00ff */
[----:B------:R-:W1:Y:S01]  /*05e0*/  LDS R11, [R8+UR8] ;  /* 0x00000008080b7984 */ /* 0x000e620008000800 */
[----:B------:R-:W-:Y:S01]  /*05f0*/  IADD3 R4, P1, R8, UR28, RZ ;  /* 0x0000001c08047c10 */ /* 0x000fe2000ff3e0ff */
[----:B------:R-:W-:-:S04]  /*0600*/  UMOV UR6, UR28 ;  /* 0x0000001c00067c82 */ /* 0x000fc80008000000 */
[----:B------:R-:W-:Y:S01]  /*0610*/  IMAD.X R5, RZ, RZ, UR29, P1 ;  /* 0x0000001dff057e24 */ /* 0x000fe200088e06ff */
[----:B------:R-:W-:-:S04]  /*0620*/  UMOV UR7, UR29 ;  /* 0x0000001d00077c82 */ /* 0x000fc80008000000 */
[----:B-1----:R1:W2:Y:S01]  /*0630*/  ATOMG.E.EXCH.STRONG.GPU PT, RZ, [R4], R11 ;  /* 0x0000000b04ff73a8 */ /* 0x0022a200041ee100 */
[----:B------:R-:W-:-:S04]  /*0640*/  DEPBAR {5,4,3,2,1,0} ;  /* 0x0000003f0000791a */ /* 0x000fc80000000000 */
[----:B------:R1:W-:Y:S01]  /*0650*/  UTMACCTL.IV [UR6] ;  /* 0x00000000060079b9 */ /* 0x0003e20008000000 */
[----:B------:R-:W-:Y:S01]  /*0660*/  NOP ;  /* 0x0000000000007918 */ /* 0x000fe20000000000 */
.L_x_13:
[----:B------:R-:W-:Y:S05]  /*0670*/  @P0 BRA `(.L_x_14) ;  /* 0x00000000000c0947 */ /* 0x000fea0003800000 */
[----:B------:R0:W-:Y:S01]  /*0680*/  UTMACMDFLUSH ;  /* 0x00000000000079b7 */ /* 0x0001e20000000000 */
[----:B------:R-:W-:Y:S05]  /*0690*/  @P0 BRA `(.L_x_14) ;  /* 0x0000000000040947 */ /* 0x000fea0003800000 */
[----:B------:R-:W-:-:S04]  /*06a0*/  DEPBAR.LE SB0, 0x0 ;  /* 0x000080000000791a */ /* 0x000fc80000000000 */
.L_x_14:
[----:B------:R-:W-:Y:S05]  /*06b0*/  WARPSYNC.ALL ;  /* 0x0000000000007948 */ /* 0x000fea0003800000 */
[----:B--2---:R-:W-:Y:S06]  /*06c0*/  BAR.SYNC.DEFER_BLOCKING 0x0 ;  /* 0x0000000000007b1d */ /* 0x004fec0000010000 */
[----:B------:R-:W-:Y:S02]  /*06d0*/  BSSY B1, `(.L_x_15) ;  /* 0x000000b000017945 */ /* 0x000fe40003800000 */
[----:B------:R-:W-:Y:S06]  /*06e0*/  BAR.SYNC.DEFER_BLOCKING 0x0 ;  /* 0x0000000000007b1d */ /* 0x000fec0000010000 */
[----:B------:R2:W-:Y:S01]  /*06f0*/  @!P0 STS [R3], RZ ;  /* 0x000000ff03008388 */ /* 0x0005e20000000800 */
[----:B------:R-:W-:Y:S01]  /*0700*/  NOP ;  /* 0x0000000000007918 */ /* 0x000fe20000000000 */
[----:B------:R-:W-:Y:S05]  /*0710*/  @P2 BRA `(.L_x_16) ;  /* 0x0000000000182947 */ /* 0x000fea0003800000 */
[----:B-1-345:R-:W1:Y:S01]  /*0720*/  LDS R4, [UR8+0x8] ;  /* 0x00000808ff047984 */ /* 0x03ae620008000800 */
[----:B------:R-:W3:Y:S01]  /*0730*/  LDC.64 R10, c[0x0][0x218] ;  /* 0x00008600ff0a7b82 */ /* 0x000ee20000000a00 */
[----:B------:R-:W-:Y:S02]  /*0740*/  IMAD.MOV.U32 R5, RZ, RZ, 0x70 ;  /* 0x00000070ff057424 */ /* 0x000fe400078e00ff */
[----:B---3--:R3:W-:Y:S03]  /*0750*/  STS.64 [UR8], R10 ;  /* 0x0000000aff007988 */ /* 0x0087e60008000a08 */
[----:B-1----:R-:W-:-:S05]  /*0760*/  LOP3.LUT R4, R4, 0x10, R5, 0xd8, !PT ;  /* 0x0000001004047812 */ /* 0x002fca00078ed805 */
[----:B------:R3:W-:Y:S02]  /*0770*/  STS [UR8+0x8], R4 ;  /* 0x00000804ff007988 */ /* 0x0007e40008000808 */
.L_x_16:
[----:B-1----:R-:W-:Y:S05]  /*0780*/  BSYNC B1 ;  /* 0x0000000000017941 */ /* 0x002fea0003800000 */
.L_x_15:
[----:B------:R-:W-:Y:S04]  /*0790*/  BSSY B2, `(.L_x_17) ;  /* 0x000000f000027945 */ /* 0x000fe80003800000 */
[----:B------:R-:W-:Y:S04]  /*07a0*/  BSSY B1, `(.L_x_18) ;  /* 0x000000c000017945 */ /* 0x000fe80003800000 */
[----:B------:R-:W-:Y:S05]  /*07b0*/  @P2 BRA `(.L_x_19) ;  /* 0x0000000000282947 */ /* 0x000fea0003800000 */
[----:B---345:R-:W1:Y:S01]  /*07c0*/  LDS R4, [UR8+0x34] ;  /* 0x00003408ff047984 */ /* 0x038e620008000800 */
[----:B------:R-:W-:Y:S01]  /*07d0*/  IMAD.MOV.U32 R5, RZ, RZ, 0x1f000000 ;  /* 0x1f000000ff057424 */ /* 0x000fe200078e00ff */
[----:B------:R-:W-:Y:S05]  /*07e0*/  @P2 BREAK B1 ;  /* 0x0000000000012942 */ /* 0x000fea0003800000 */
[----:B-1----:R-:W-:-:S05]  /*07f0*/  LOP3.LUT R4, R4, 0xff000000, R5, 0xb8, !PT ;  /* 0xff00000004047812 */ /* 0x002fca00078eb805 */
[----:B------:R1:W-:Y:S01]  /*0800*/  STS [UR8+0x34], R4 ;  /* 0x00003404ff007988 */ /* 0x0003e20008000808 */
[----:B------:R-:W-:Y:S05]  /*0810*/  @P2 BRA `(.L_x_20) ;  /* 0x0000000000182947 */ /* 0x000fea0003800000 */
[----:B-1----:R-:W1:Y:S01]  /*0820*/  LDS R4, [UR8+0x38] ;  /* 0x00003808ff047984 */ /* 0x002e620008000800 */
[----:B------:R-:W-:-:S05]  /*0830*/  IMAD.MOV.U32 R5, RZ, RZ, 0x3f ;  /* 0x0000003fff057424 */ /* 0x000fca00078e00ff */
[----:B-1----:R-:W-:-:S05]  /*0840*/  LOP3.LUT R4, R4, 0xff, R5, 0xb8, !PT ;  /* 0x000000ff04047812 */ /* 0x002fca00078eb805 */
[----:B------:R1:W-:Y:S02]  /*0850*/  STS [UR8+0x38], R4 ;  /* 0x00003804ff007988 */ /* 0x0003e40008000808 */
.L_x_19:
[----:B------:R-:W-:Y:S05]  /*0860*/  BSYNC B1 ;  /* 0x0000000000017941 */ /* 0x000fea0003800000 */
.L_x_18:
[----:B------:R1:W-:Y:S02]  /*0870*/  @!P2 STS [UR8+0x20], R6 ;  /* 0x00002006ff00a988 */ /* 0x0003e40008000808 */
.L_x_20:
[----:B------:R-:W-:Y:S05]  /*0880*/  BSYNC B2 ;  /* 0x0000000000027941 */ /* 0x000fea0003800000 */
.L_x_17:
[----:B------:R-:W-:Y:S05]  /*0890*/  WARPSYNC.ALL ;  /* 0x0000000000007948 */ /* 0x000fea0003800000 */
[----:B-1----:R-:W1:Y:S01]  /*08a0*/  LDC R6, c[0x0][0x22c] ;  /* 0x00008b00ff067b82 */ /* 0x002e620000000800 */
[----:B------:R-:W-:Y:S01]  /*08b0*/  BSSY B2, `(.L_x_21) ;  /* 0x000000b000027945 */ /* 0x000fe20003800000 */
[----:B-1----:R-:W-:-:S03]  /*08c0*/  VIADD R6, R6, 0xffffffff ;  /* 0xffffffff06067836 */ /* 0x002fc60000000000 */
[----:B------:R-:W-:Y:S05]  /*08d0*/  @P2 BRA `(.L_x_22) ;  /* 0x0000000000202947 */ /* 0x000fea0003800000 */
[----:B---345:R-:W1:Y:S01]  /*08e0*/  LDS R4, [UR8+0x1c] ;  /* 0x00001c08ff047984 */ /* 0x038e620008000800 */
[----:B------:R-:W3:Y:S03]  /*08f0*/  LDC.64 R12, c[0x0][0x240] ;  /* 0x00009000ff0c7b82 */ /* 0x000ee60000000a00 */
[----:B------:R4:W-:Y:S01]  /*0900*/  STS [UR8+0x24], R6 ;  /* 0x00002406ff007988 */ /* 0x0009e20008000808 */
[--C-:B---3--:R-:W-:Y:S02]  /*0910*/  SHF.R.U32.HI R11, RZ, 0x4, R13.reuse ;  /* 0x00000004ff0b7819 */ /* 0x108fe4000001160d */
[----:B------:R-:W-:-:S05]  /*0920*/  SHF.R.U64 R5, R12, 0x4, R13 ;  /* 0x000000040c057819 */ /* 0x000fca000000120d */
[----:B------:R4:W-:Y:S01]  /*0930*/  STS [UR8+0xc], R5 ;  /* 0x00000c05ff007988 */ /* 0x0009e20008000808 */
[----:B-1----:R-:W-:-:S05]  /*0940*/  LOP3.LUT R4, R4, 0xf, R11, 0xb8, !PT ;  /* 0x0000000f04047812 */ /* 0x002fca00078eb80b */
[----:B------:R4:W-:Y:S02]  /*0950*/  STS [UR8+0x1c], R4 ;  /* 0x00001c04ff007988 */ /* 0x0009e40008000808 */
.L_x_22:
[----:B------:R-:W-:Y:S05]  /*0960*/  BSYNC B2 ;  /* 0x0000000000027941 */ /* 0x000fea0003800000 */
.L_x_21:
[----:B------:R-:W-:Y:S04]  /*0970*/  BSSY B3, `(.L_x_23) ;  /* 0x000001d000037945 */ /* 0x000fe80003800000 */
[----:B------:R-:W-:Y:S04]  /*0980*/  BSSY B2, `(.L_x_24) ;  /* 0x0000018000027945 */ /* 0x000fe80003800000 */
[----:B------:R-:W-:Y:S05]  /*0990*/  @P2 BRA `(.L_x_25) ;  /* 0x00000000001c2947 */ /* 0x000fea0003800000 */
[----:B---345:R-:W1:Y:S02]  /*09a0*/  LDS R4, [UR8+0x34] ;  /* 0x00003408ff047984 */ /* 0x038e640008000800 */
[----:B-1----:R-:W-:-:S05]  /*09b0*/  LOP3.LUT R4, R4, 0x7, RZ, 0xb8, !PT ;  /* 0x0000000704047812 */ /* 0x002fca00078eb8ff */
[----:B------:R1:W-:Y:S01]  /*09c0*/  STS [UR8+0x34], R4 ;  /* 0x00003404ff007988 */ /* 0x0003e20008000808 */
[----:B------:R-:W-:Y:S05]  /*09d0*/  @P2 BRA `(.L_x_26) ;  /* 0x00000000001c2947 */ /* 0x000fea0003800000 */
[----:B-1----:R-:W1:Y:S02]  /*09e0*/  LDS R4, [UR8+0x34] ;  /* 0x00003408ff047984 */ /* 0x002e640008000800 */
[----:B-1----:R-:W-:-:S05]  /*09f0*/  LOP3.LUT R4, R4, 0x38, RZ, 0xb8, !PT ;  /* 0x0000003804047812 */ /* 0x002fca00078eb8ff */
[----:B------:R1:W-:Y:S02]  /*0a00*/  STS [UR8+0x34], R4 ;  /* 0x00003404ff007988 */ /* 0x0003e40008000808 */
.L_x_25:
[----:B------:R-:W-:Y:S05]  /*0a10*/  @P2 BRA `(.L_x_27) ;  /* 0x00000000001c2947 */ /* 0x000fea0003800000 */
[----:B-1-345:R-:W1:Y:S02]  /*0a20*/  LDS R4, [UR8+0x8] ;  /* 0x00000808ff047984 */ /* 0x03ae640008000800 */
[----:B-1----:R-:W-:-:S05]  /*0a30*/  LOP3.LUT R4, R4, 0x780, RZ, 0xb8, !PT ;  /* 0x0000078004047812 */ /* 0x002fca00078eb8ff */
[----:B------:R3:W-:Y:S02]  /*0a40*/  STS [UR8+0x8], R4 ;  /* 0x00000804ff007988 */ /* 0x0007e40008000808 */
.L_x_26:
[----:B------:R-:W-:Y:S05]  /*0a50*/  @P2 BRA `(.L_x_28) ;  /* 0x0000000000282947 */ /* 0x000fea0003800000 */
[----:B-1-3--:R-:W1:Y:S02]  /*0a60*/  LDS R4, [UR8+0x8] ;  /* 0x00000808ff047984 */ /* 0x00ae640008000800 */
[----:B-1----:R-:W-:-:S05]  /*0a70*/  LOP3.LUT R4, R4, 0x1800, RZ, 0xb8, !PT ;  /* 0x0000180004047812 */ /* 0x002fca00078eb8ff */
[----:B------:R1:W-:Y:S02]  /*0a80*/  STS [UR8+0x8], R4 ;  /* 0x00000804ff007988 */ /* 0x0003e40008000808 */
.L_x_27:
[----:B------:R-:W-:Y:S05]  /*0a90*/  @P2 BREAK B2 ;  /* 0x0000000000022942 */ /* 0x000fea0003800000 */
[----:B------:R-:W-:Y:S05]  /*0aa0*/  @P2 BRA `(.L_x_29) ;  /* 0x0000000000242947 */ /* 0x000fea0003800000 */
[----:B-1-345:R-:W1:Y:S01]  /*0ab0*/  LDS R4, [UR8+0x8] ;  /* 0x00000808ff047984 */ /* 0x03ae620008000800 */
[----:B------:R-:W-:-:S05]  /*0ac0*/  IMAD.MOV.U32 R5, RZ, RZ, 0x6000 ;  /* 0x00006000ff057424 */ /* 0x000fca00078e00ff */
[----:B-1----:R-:W-:-:S04]  /*0ad0*/  LOP3.LUT R4, R4, 0x2000, R5, 0xd8, !PT ;  /* 0x0000200004047812 */ /* 0x002fc800078ed805 */
[----:B------:R-:W-:-:S05]  /*0ae0*/  LOP3.LUT R4, R4, 0x400000, RZ, 0xb8, !PT ;  /* 0x0040000004047812 */ /* 0x000fca00078eb8ff */
[----:B------:R4:W-:Y:S02]  /*0af0*/  STS [UR8+0x8], R4 ;  /* 0x00000804ff007988 */ /* 0x0009e40008000808 */
.L_x_28:
[----:B------:R-:W-:Y:S05]  /*0b00*/  BSYNC B2 ;  /* 0x0000000000027941 */ /* 0x000fea0003800000 */
.L_x_24:
[----:B-1-34-:R-:W1:Y:S02]  /*0b10*/  @!P2 LDS R4, [UR8+0x8] ;  /* 0x00000808ff04a984 */ /* 0x01ae640008000800 */
[----:B-1----:R-:W-:-:S05]  /*0b20*/  @!P2 LOP3.LUT R4, R4, 0x8000, RZ, 0xb8, !PT ;  /* 0x000080000404a812 */ /* 0x002fca00078eb8ff */
[----:B------:R1:W-:Y:S02]  /*0b30*/  @!P2 STS [UR8+0x8], R4 ;  /* 0x00000804ff00a988 */ /* 0x0003e40008000808 */
.L_x_29:
[----:B------:R-:W-:Y:S05]  /*0b40*/  BSYNC B3 ;  /* 0x0000000000037941 */ /* 0x000fea0003800000 */
.L_x_23:
[----:B------:R-:W-:Y:S05]  /*0b50*/  WARPSYNC.ALL ;  /* 0x0000000000007948 */ /* 0x000fea0003800000 */
[----:B------:R-:W-:-:S04]  /*0b60*/  UIADD3 UR6, UR5, 0x80, URZ ;  /* 0x0000008005067890 */ /* 0x000fc8000fffe03f */
[----:B------:R-:W-:-:S04]  /*0b70*/  UIADD3 UR26, UP0, UR6, UR24, URZ ;  /* 0x00000018061a7290 */ /* 0x000fc8000ff1e03f */
[----:B------:R-:W-:Y:S01]  /*0b80*/  ULEA.HI.X.SX32 UR27, UR6, UR25, 0x1, UP0 ;  /* 0x00000019061b7291 */ /* 0x000fe200080f0e3f */
[----:B------:R-:W-:Y:S11]  /*0b90*/  @P0 BRA `(.L_x_30) ;  /* 0x0000000000300947 */ /* 0x000ff60003800000 */
[----:B-1-345:R-:W1:Y:S01]  /*0ba0*/  S2R R4, SR_LANEID ;  /* 0x0000000000047919 */ /* 0x03ae620000000000 */
[----:B------:R-:W-:Y:S05]  /*0bb0*/  WARPSYNC.ALL ;  /* 0x0000000000007948 */ /* 0x000fea0003800000 */
[----:B-1----:R-:W-:-:S05]  /*0bc0*/  IMAD.SHL.U32 R8, R4, 0x4, RZ ;  /* 0x0000000404087824 */ /* 0x002fca00078e00ff */
[----:B------:R-:W1:Y:S01]  /*0bd0*/  LDS R11, [R8+UR8] ;  /* 0x00000008080b7984 */ /* 0x000e620008000800 */
[----:B------:R-:W-:Y:S01]  /*0be0*/  IADD3 R4, P1, R8, UR26, RZ ;  /* 0x0000001a08047c10 */ /* 0x000fe2000ff3e0ff */
[----:B------:R-:W-:-:S04]  /*0bf0*/  UMOV UR6, UR26 ;  /* 0x0000001a00067c82 */ /* 0x000fc80008000000 */
[----:B------:R-:W-:Y:S01]  /*0c00*/  IMAD.X R5, RZ, RZ, UR27, P1 ;  /* 0x0000001bff057e24 */ /* 0x000fe200088e06ff */
[----:B------:R-:W-:-:S04]  /*0c10*/  UMOV UR7, UR27 ;  /* 0x0000001b00077c82 */ /* 0x000fc80008000000 */
[----:B-1----:R1:W3:Y:S01]  /*0c20*/  ATOMG.E.EXCH.STRONG.GPU PT, RZ, [R4], R11 ;  /* 0x0000000b04ff73a8 */ /* 0x0022e200041ee100 */
[----:B------:R-:W-:-:S04]  /*0c30*/  DEPBAR {5,4,3,2,1,0} ;  /* 0x0000003f0000791a */ /* 0x000fc80000000000 */
[----:B------:R1:W-:Y:S01]  /*0c40*/  UTMACCTL.IV [UR6] ;  /* 0x00000000060079b9 */ /* 0x0003e20008000000 */
[----:B------:R-:W-:Y:S01]  /*0c50*/  NOP ;  /* 0x0000000000007918 */ /* 0x000fe20000000000 */
.L_x_30:
[----:B------:R-:W-:Y:S05]  /*0c60*/  @P0 BRA `(.L_x_31) ;  /* 0x00000000000c0947 */ /* 0x000fea0003800000 */
[----:B------:R0:W-:Y:S01]  /*0c70*/  UTMACMDFLUSH ;  /* 0x00000000000079b7 */ /* 0x0001e20000000000 */
[----:B------:R-:W-:Y:S05]  /*0c80*/  @P0 BRA `(.L_x_31) ;  /* 0x0000000000040947 */ /* 0x000fea0003800000 */
[----:B------:R-:W-:-:S04]  /*0c90*/  DEPBAR.LE SB0, 0x0 ;  /* 0x000080000000791a */ /* 0x000fc80000000000 */
.L_x_31:
[----:B------:R-:W-:Y:S05]  /*0ca0*/  WARPSYNC.ALL ;  /* 0x0000000000007948 */ /* 0x000fea0003800000 */
[----:B---3--:R-:W-:Y:S06]  /*0cb0*/  BAR.SYNC.DEFER_BLOCKING 0x0 ;  /* 0x0000000000007b1d */ /* 0x008fec0000010000 */
[----:B------:R-:W-:Y:S02]  /*0cc0*/  BSSY B3, `(.L_x_32) ;  /* 0x000000b000037945 */ /* 0x000fe40003800000 */
[----:B------:R-:W-:Y:S06]  /*0cd0*/  BAR.SYNC.DEFER_BLOCKING 0x0 ;  /* 0x0000000000007b1d */ /* 0x000fec0000010000 */
[----:B------:R3:W-:Y:S01]  /*0ce0*/  @!P0 STS [R3], RZ ;  /* 0x000000ff03008388 */ /* 0x0007e20000000800 */
[----:B------:R-:W-:Y:S01]  /*0cf0*/  NOP ;  /* 0x0000000000007918 */ /* 0x000fe20000000000 */
[----:B------:R-:W-:Y:S05]  /*0d00*/  @P2 BRA `(.L_x_33) ;  /* 0x0000000000182947 */ /* 0x000fea0003800000 */
[----:B--23--:R-:W2:Y:S01]  /*0d10*/  LDS R3, [UR8+0x8] ;  /* 0x00000808ff037984 */ /* 0x00cea20008000800 */
[----:B-1----:R-:W1:Y:S01]  /*0d20*/  LDC.64 R10, c[0x0][0x220] ;  /* 0x00008800ff0a7b82 */ /* 0x002e620000000a00 */
[----:B----45:R-:W-:Y:S02]  /*0d30*/  IMAD.MOV.U32 R4, RZ, RZ, 0x70 ;  /* 0x00000070ff047424 */ /* 0x030fe400078e00ff */
[----:B-1----:R1:W-:Y:S03]  /*0d40*/  STS.64 [UR8], R10 ;  /* 0x0000000aff007988 */ /* 0x0023e60008000a08 */
[----:B--2---:R-:W-:-:S05]  /*0d50*/  LOP3.LUT R3, R3, 0x10, R4, 0xd8, !PT ;  /* 0x0000001003037812 */ /* 0x004fca00078ed804 */
[----:B------:R1:W-:Y:S02]  /*0d60*/  STS [UR8+0x8], R3 ;  /* 0x00000803ff007988 */ /* 0x0003e40008000808 */
.L_x_33:
[----:B-1----:R-:W-:Y:S05]  /*0d70*/  BSYNC B3 ;  /* 0x0000000000037941 */ /* 0x002fea0003800000 */
.L_x_32:
[----:B------:R-:W-:Y:S04]  /*0d80*/  BSSY B3, `(.L_x_34) ;  /* 0x0000033000037945 */ /* 0x000fe80003800000 */
[----:B------:R-:W-:Y:S04]  /*0d90*/  BSSY B4, `(.L_x_35) ;  /* 0x000002e000047945 */ /* 0x000fe80003800000 */
[----:B------:R-:W-:Y:S05]  /*0da0*/  @P2 BRA `(.L_x_36) ;  /* 0x0000000000242947 */ /* 0x000fea0003800000 */
[----:B--23--:R-:W1:Y:S01]  /*0db0*/  LDS R3, [UR8+0x34] ;  /* 0x00003408ff037984 */ /* 0x00ce620008000800 */
[----:B----45:R-:W-:-:S05]  /*0dc0*/  IMAD.MOV.U32 R4, RZ, RZ, 0x3f000000 ;  /* 0x3f000000ff047424 */ /* 0x030fca00078e00ff */
[----:B-1----:R-:W-:-:S05]  /*0dd0*/  LOP3.LUT R3, R3, 0xff000000, R4, 0xb8, !PT ;  /* 0xff00000003037812 */ /* 0x002fca00078eb804 */
[----:B------:R1:W-:Y:S01]  /*0de0*/  STS [UR8+0x34], R3 ;  /* 0x00003403ff007988 */ /* 0x0003e20008000808 */
[----:B------:R-:W-:Y:S05]  /*0df0*/  @P2 BRA `(.L_x_37) ;  /* 0x0000000000182947 */ /* 0x000fea0003800000 */
[----:B-1----:R-:W1:Y:S01]  /*0e00*/  LDS R3, [UR8+0x38] ;  /* 0x00003808ff037984 */ /* 0x002e620008000800 */
[----:B------:R-:W-:-:S05]  /*0e10*/  IMAD.MOV.U32 R4, RZ, RZ, 0x3f ;  /* 0x0000003fff047424 */ /* 0x000fca00078e00ff */
[----:B-1----:R-:W-:-:S05]  /*0e20*/  LOP3.LUT R3, R3, 0xff, R4, 0xb8, !PT ;  /* 0x000000ff03037812 */ /* 0x002fca00078eb804 */
[----:B------:R1:W-:Y:S02]  /*0e30*/  STS [UR8+0x38], R3 ;  /* 0x00003803ff007988 */ /* 0x0003e40008000808 */
.L_x_36:
[----:B------:R-:W-:Y:S05]  /*0e40*/  @P2 BRA `(.L_x_38) ;  /* 0x00000000000c2947 */ /* 0x000fea0003800000 */
[----:B------:R1:W-:Y:S02]  /*0e50*/  STS [UR8+0x20], R6 ;  /* 0x00002006ff007988 */ /* 0x0003e40008000808 */
.L_x_37:
[----:B------:R-:W-:Y:S05]  /*0e60*/  @P2 BRA `(.L_x_39) ;  /* 0x0000000000242947 */ /* 0x000fea0003800000 */
[----:B------:R1:W-:Y:S02]  /*0e70*/  STS [UR8+0x24], R2 ;  /* 0x00002402ff007988 */ /* 0x0003e40008000808 */
.L_x_38:
[----:B------:R-:W-:Y:S05]  /*0e80*/  @P2 BRA `(.L_x_40) ;  /* 0x00000000002c2947 */ /* 0x000fea0003800000 */
[----:B-1----:R-:W1:Y:S01]  /*0e90*/  LDS R2, [UR8+0x1c] ;  /* 0x00001c08ff027984 */ /* 0x002e620008000800 */
[----:B------:R-:W4:Y:S02]  /*0ea0*/  LDC.64 R10, c[0x0][0x248] ;  /* 0x00009200ff0a7b82 */ /* 0x000f240000000a00 */
[--C-:B----4-:R-:W-:Y:S02]  /*0eb0*/  SHF.R.U32.HI R5, RZ, 0x4, R11.reuse ;  /* 0x00000004ff057819 */ /* 0x110fe4000001160b */
[----:B--23--:R-:W-:-:S05]  /*0ec0*/  SHF.R.U64 R3, R10, 0x4, R11 ;  /* 0x000000040a037819 */ /* 0x00cfca000000120b */
[----:B------:R2:W-:Y:S01]  /*0ed0*/  STS [UR8+0xc], R3 ;  /* 0x00000c03ff007988 */ /* 0x0005e20008000808 */
[----:B-1----:R-:W-:-:S05]  /*0ee0*/  LOP3.LUT R2, R2, 0xf, R5, 0xb8, !PT ;  /* 0x0000000f02027812 */ /* 0x002fca00078eb805 */
[----:B------:R2:W-:Y:S02]  /*0ef0*/  STS [UR8+0x1c], R2 ;  /* 0x00001c02ff007988 */ /* 0x0005e40008000808 */
.L_x_39:
[----:B------:R-:W-:Y:S05]  /*0f00*/  @P2 BRA `(.L_x_41) ;  /* 0x00000000001c2947 */ /* 0x000fea0003800000 */
[----:B--2---:R-:W2:Y:S02]  /*0f10*/  LDS R2, [UR8+0x34] ;  /* 0x00003408ff027984 */ /* 0x004ea40008000800 */
[----:B--2---:R-:W-:-:S05]  /*0f20*/  LOP3.LUT R2, R2, 0x7, RZ, 0xb8, !PT ;  /* 0x0000000702027812 */ /* 0x004fca00078eb8ff */
[----:B------:R2:W-:Y:S02]  /*0f30*/  STS [UR8+0x34], R2 ;  /* 0x00003402ff007988 */ /* 0x0005e40008000808 */
.L_x_40:
[----:B------:R-:W-:Y:S05]  /*0f40*/  @P2 BRA `(.L_x_42) ;  /* 0x00000000001c2947 */ /* 0x000fea0003800000 */
[----:B-12---:R-:W1:Y:S02]  /*0f50*/  LDS R2, [UR8+0x34] ;  /* 0x00003408ff027984 */ /* 0x006e640008000800 */
[----:B-1----:R-:W-:-:S05]  /*0f60*/  LOP3.LUT R2, R2, 0x38, RZ, 0xb8, !PT ;  /* 0x0000003802027812 */ /* 0x002fca00078eb8ff */
[----:B------:R1:W-:Y:S02]  /*0f70*/  STS [UR8+0x34], R2 ;  /* 0x00003402ff007988 */ /* 0x0003e40008000808 */
.L_x_41:
[----:B------:R-:W-:Y:S05]  /*0f80*/  @P2 BRA `(.L_x_43) ;  /* 0x00000000001c2947 */ /* 0x000fea0003800000 */
[----:B-12---:R-:W1:Y:S02]  /*0f90*/  LDS R2, [UR8+0x8] ;  /* 0x00000808ff027984 */ /* 0x006e640008000800 */
[----:B-1----:R-:W-:-:S05]  /*0fa0*/  LOP3.LUT R2, R2, 0x780, RZ, 0xb8, !PT ;  /* 0x0000078002027812 */ /* 0x002fca00078eb8ff */
[----:B------:R1:W-:Y:S02]  /*0fb0*/  STS [UR8+0x8], R2 ;  /* 0x00000802ff007988 */ /* 0x0003e40008000808 */
.L_x_42:
[----:B------:R-:W-:Y:S05]  /*0fc0*/  @P2 BRA `(.L_x_44) ;  /* 0x0000000000282947 */ /* 0x000fea0003800000 */
[----:B-12---:R-:W1:Y:S02]  /*0fd0*/  LDS R2, [UR8+0x8] ;  /* 0x00000808ff027984 */ /* 0x006e640008000800 */
[----:B-1----:R-:W-:-:S05]  /*0fe0*/  LOP3.LUT R2, R2, 0x1800, RZ, 0xb8, !PT ;  /* 0x0000180002027812 */ /* 0x002fca00078eb8ff */
[----:B------:R1:W-:Y:S02]  /*0ff0*/  STS [UR8+0x8], R2 ;  /* 0x00000802ff007988 */ /* 0x0003e40008000808 */
.L_x_43:
[----:B------:R-:W-:Y:S05]  /*1000*/  @P2 BREAK B4 ;  /* 0x0000000000042942 */ /* 0x000fea0003800000 */
[----:B------:R-:W-:Y:S05]  /*1010*/  @P2 BRA `(.L_x_45) ;  /* 0x0000000000242947 */ /* 0x000fea0003800000 */
[----:B-12---:R-:W1:Y:S01]  /*1020*/  LDS R2, [UR8+0x8] ;  /* 0x00000808ff027984 */ /* 0x006e620008000800 */
[----:B---3--:R-:W-:-:S05]  /*1030*/  IMAD.MOV.U32 R3, RZ, RZ, 0x6000 ;  /* 0x00006000ff037424 */ /* 0x008fca00078e00ff */
[----:B-1----:R-:W-:-:S04]  /*1040*/  LOP3.LUT R2, R2, 0x4000, R3, 0xd8, !PT ;  /* 0x0000400002027812 */ /* 0x002fc800078ed803 */
[----:B------:R-:W-:-:S05]  /*1050*/  LOP3.LUT R2, R2, 0x400000, RZ, 0xb8, !PT ;  /* 0x0040000002027812 */ /* 0x000fca00078eb8ff */
[----:B------:R1:W-:Y:S02]  /*1060*/  STS [UR8+0x8], R2 ;  /* 0x00000802ff007988 */ /* 0x0003e40008000808 */
.L_x_44:
[----:B------:R-:W-:Y:S05]  /*1070*/  BSYNC B4 ;  /* 0x0000000000047941 */ /* 0x000fea0003800000 */
.L_x_35:
[----:B-12---:R-:W1:Y:S02]  /*1080*/  @!P2 LDS R2, [UR8+0x8] ;  /* 0x00000808ff02a984 */ /* 0x006e640008000800 */
[----:B-1----:R-:W-:-:S05]  /*1090*/  @!P2 LOP3.LUT R2, R2, 0x8000, RZ, 0xb8, !PT ;  /* 0x000080000202a812 */ /* 0x002fca00078eb8ff */
[----:B------:R1:W-:Y:S02]  /*10a0*/  @!P2 STS [UR8+0x8], R2 ;  /* 0x00000802ff00a988 */ /* 0x0003e40008000808 */
.L_x_45:
[----:B------:R-:W-:Y:S05]  /*10b0*/  BSYNC B3 ;  /* 0x0000000000037941 */ /* 0x000fea0003800000 */
.L_x_34:
[----:B------:R-:W-:Y:S05]  /*10c0*/  WARPSYNC.ALL ;  /* 0x0000000000007948 */ /* 0x000fea0003800000 */
[----:B------:R-:W-:Y:S01]  /*10d0*/  UIADD3 UR5, UR5, 0x100, URZ ;  /* 0x0000010005057890 */ /* 0x000fe2000fffe03f */
[----:B------:R-:W-:Y:S02]  /*10e0*/  ISETP.GE.AND P1, PT, R9, 0x1, PT ;  /* 0x000000010900780c */ /* 0x000fe40003f26270 */
[----:B------:R-:W-:Y:S02]  /*10f0*/  CS2R R24, SRZ ;  /* 0x0000000000187805 */ /* 0x000fe4000001ff00 */
[----:B------:R-:W-:Y:S01]  /*1100*/  CS2R R26, SRZ ;  /* 0x00000000001a7805 */ /* 0x000fe2000001ff00 */
[----:B------:R-:W-:Y:S01]  /*1110*/  UIADD3 UR24, UP0, UR5, UR24, URZ ;  /* 0x0000001805187290 */ /* 0x000fe2000ff1e03f */
[----:B------:R-:W-:-:S02]  /*1120*/  CS2R R28, SRZ ;  /* 0x00000000001c7805 */ /* 0x000fc4000001ff00 */
[----:B------:R-:W-:Y:S01]  /*1130*/  CS2R R30, SRZ ;  /* 0x00000000001e7805 */ /* 0x000fe2000001ff00 */
[----:B------:R-:W-:Y:S01]  /*1140*/  IMAD.MOV.U32 R32, RZ, RZ, RZ ;  /* 0x000000ffff207224 */ /* 0x000fe200078e00ff */
[----:B------:R-:W-:Y:S01]  /*1150*/  ULEA.HI.X.SX32 UR25, UR5, UR25, 0x1, UP0 ;  /* 0x0000001905197291 */ /* 0x000fe200080f0e3f */
[----:B------:R-:W-:Y:S11]  /*1160*/  @P0 BRA `(.L_x_46) ;  /* 0x0000000000300947 */ /* 0x000ff60003800000 */
[----:B-12---:R-:W4:Y:S01]  /*1170*/  S2R R2, SR_LANEID ;  /* 0x0000000000027919 */ /* 0x006f220000000000 */
[----:B------:R-:W-:Y:S05]  /*1180*/  WARPSYNC.ALL ;  /* 0x0000000000007948 */ /* 0x000fea0003800000 */
[----:B----45:R-:W-:-:S05]  /*1190*/  IMAD.SHL.U32 R4, R2, 0x4, RZ ;  /* 0x0000000402047824 */ /* 0x030fca00078e00ff */
[----:B------:R-:W1:Y:S01]  /*11a0*/  LDS R5, [R4+UR8] ;  /* 0x0000000804057984 */ /* 0x000e620008000800 */
[----:B------:R-:W-:Y:S01]  /*11b0*/  IADD3 R2, P3, R4, UR24, RZ ;  /* 0x0000001804027c10 */ /* 0x000fe2000ff7e0ff */
[----:B------:R-:W-:-:S04]  /*11c0*/  UMOV UR6, UR24 ;  /* 0x0000001800067c82 */ /* 0x000fc80008000000 */
[----:B---3--:R-:W-:Y:S01]  /*11d0*/  IMAD.X R3, RZ, RZ, UR25, P3 ;  /* 0x00000019ff037e24 */ /* 0x008fe200098e06ff */
[----:B------:R-:W-:-:S04]  /*11e0*/  UMOV UR7, UR25 ;  /* 0x0000001900077c82 */ /* 0x000fc80008000000 */
[----:B-1----:R1:W2:Y:S01]  /*11f0*/  ATOMG.E.EXCH.STRONG.GPU PT, RZ, [R2], R5 ;  /* 0x0000000502ff73a8 */ /* 0x0022a200041ee100 */
[----:B------:R-:W-:-:S04]  /*1200*/  DEPBAR {5,4,3,2,1,0} ;  /* 0x0000003f0000791a */ /* 0x000fc80000000000 */
[----:B------:R1:W-:Y:S01]  /*1210*/  UTMACCTL.IV [UR6] ;  /* 0x00000000060079b9 */ /* 0x0003e20008000000 */
[----:B------:R-:W-:Y:S01]  /*1220*/  NOP ;  /* 0x0000000000007918 */ /* 0x000fe20000000000 */
.L_x_46:
[----:B------:R-:W-:Y:S05]  /*1230*/  @P0 BRA `(.L_x_47) ;  /* 0x00000000000c0947 */ /* 0x000fea0003800000 */
[----:B------:R0:W-:Y:S01]  /*1240*/  UTMACMDFLUSH ;  /* 0x00000000000079b7 */ /* 0x0001e20000000000 */
[----:B------:R-:W-:Y:S05]  /*1250*/  @P0 BRA `(.L_x_47) ;  /* 0x0000000000040947 */ /* 0x000fea0003800000 */
[----:B------:R-:W-:-:S04]  /*1260*/  DEPBAR.LE SB0, 0x0 ;  /* 0x000080000000791a */ /* 0x000fc80000000000 */
.L_x_47:
[----:B------:R-:W-:Y:S05]  /*1270*/  WARPSYNC.ALL ;  /* 0x0000000000007948 */ /* 0x000fea0003800000 */
[----:B--2---:R-:W-:Y:S01]  /*1280*/  BAR.SYNC.DEFER_BLOCKING 0x0 ;  /* 0x0000000000007b1d */ /* 0x004fe20000010000 */
[----:B------:R-:W-:Y:S01]  /*1290*/  USHF.L.U32 UR15, UR31, 0x6, URZ ;  /* 0x000000061f0f7899 */ /* 0x000fe2000800063f */
[----:B------:R-:W-:Y:S01]  /*12a0*/  IMAD.MOV.U32 R33, RZ, RZ, RZ ;  /* 0x000000ffff217224 */ /* 0x000fe200078e00ff */
[----:B------:R-:W-:Y:S01]  /*12b0*/  USHF.L.U32 UR19, UR30, 0x6, URZ ;  /* 0x000000061e137899 */ /* 0x000fe2000800063f */
[----:B------:R-:W-:Y:S02]  /*12c0*/  CS2R R34, SRZ ;  /* 0x0000000000227805 */ /* 0x000fe4000001ff00 */
[----:B------:R-:W-:Y:S01]  /*12d0*/  CS2R R36, SRZ ;  /* 0x0000000000247805 */ /* 0x000fe2000001ff00 */
[----:B------:R-:W-:Y:S01]  /*12e0*/  VOTEU.ALL UP0, P2 ;  /* 0x00000000003f7886 */ /* 0x000fe20001000000 */
[----:B-1----:R-:W-:Y:S01]  /*12f0*/  UMOV UR6, 0x1 ;  /* 0x0000000100067882 */ /* 0x002fe20000000000 */
[----:B------:R-:W-:Y:S01]  /*1300*/  VOTEU.ALL UP1, P2 ;  /* 0x00000000003f7886 */ /* 0x000fe20001020000 */
[----:B------:R-:W-:Y:S01]  /*1310*/  VOTEU.ALL UP2, P2 ;  /* 0x00000000003f7886 */ /* 0x000fe20001040000 */
[----:B------:R-:W-:Y:S01]  /*1320*/  CS2R R38, SRZ ;  /* 0x0000000000267805 */ /* 0x000fe2000001ff00 */
[----:B------:R-:W-:-:S04]  /*1330*/  @!UP0 UIADD3 UR10, -UR6, 0x100000, URZ ;  /* 0x00100000060a8890 */ /* 0x000fc8000fffe13f */
[----:B------:R-:W-:Y:S02]  /*1340*/  @!UP0 USHF.L.U32 UR11, UR10, 0xb, URZ ;  /* 0x0000000b0a0b8899 */ /* 0x000fe4000800063f */
[----:B------:R-:W-:Y:S01]  /*1350*/  @!UP0 USHF.L.U32 UR10, UR10, 0x1, URZ ;  /* 0x000000010a0a8899 */ /* 0x000fe2000800063f */
        /* <DEDUP_REMOVED lines=9> */
[----:B------:R-:W-:Y:S01]  /*13f0*/  VOTEU.ALL UP0, P2 ;  /* 0x00000000003f7886 */ /* 0x000fe20001000000 */
[----:B------:R-:W-:Y:S02]  /*1400*/  CS2R R46, SRZ ;  /* 0x00000000002e7805 */ /* 0x000fe4000001ff00 */
[----:B------:R-:W-:Y:S02]  /*1410*/  CS2R R48, SRZ ;  /* 0x0000000000307805 */ /* 0x000fe4000001ff00 */
[----:B------:R-:W-:Y:S02]  /*1420*/  CS2R R50, SRZ ;  /* 0x0000000000327805 */ /* 0x000fe4000001ff00 */
[----:B------:R-:W-:-:S02]  /*1430*/  CS2R R52, SRZ ;  /* 0x0000000000347805 */ /* 0x000fc4000001ff00 */
[----:B------:R-:W-:Y:S01]  /*1440*/  CS2R R54, SRZ ;  /* 0x0000000000367805 */ /* 0x000fe2000001ff00 */
[----:B------:R-:W1:Y:S02]  /*1450*/  FENCE.VIEW.ASYNC.S ;  /* 0x00000000000073c6 */ /* 0x000e640000000000 */
[----:B-1----:R1:W2:Y:S02]  /*1460*/  @!UP0 SYNCS.EXCH.64 URZ, [UR8+0x3000], UR10 ;  /* 0x0030000a083f85b2 */ /* 0x0022a40008000100 */
[----:B--2---:R-:W-:Y:S06]  /*1470*/  BAR.SYNC.DEFER_BLOCKING 0x0 ;  /* 0x0000000000007b1d */ /* 0x004fec0000010000 */
[----:B------:R1:W2:Y:S02]  /*1480*/  @!UP1 SYNCS.EXCH.64 URZ, [UR8+0x3008], UR12 ;  /* 0x0030080c083f95b2 */ /* 0x0002a40008000100 */
[----:B--2---:R-:W-:Y:S06]  /*1490*/  BAR.SYNC.DEFER_BLOCKING 0x0 ;  /* 0x0000000000007b1d */ /* 0x004fec0000010000 */
[----:B------:R1:W2:Y:S01]  /*14a0*/  @!UP2 SYNCS.EXCH.64 URZ, [UR8+0x3010], UR6 ;  /* 0x00301006083fa5b2 */ /* 0x0002a20008000100 */
[----:B------:R-:W-:Y:S05]  /*14b0*/  @!P1 BRA `(.L_x_48) ;  /* 0x0000000400109947 */ /* 0x000fea0003800000 */
[----:B------:R-:W-:Y:S02]  /*14c0*/  CS2R R24, SRZ ;  /* 0x0000000000187805 */ /* 0x000fe4000001ff00 */
[----:B------:R-:W-:Y:S02]  /*14d0*/  CS2R R26, SRZ ;  /* 0x00000000001a7805 */ /* 0x000fe4000001ff00 */
[----:B------:R-:W-:Y:S02]  /*14e0*/  CS2R R28, SRZ ;  /* 0x00000000001c7805 */ /* 0x000fe4000001ff00 */
[----:B------:R-:W-:Y:S02]  /*14f0*/  CS2R R30, SRZ ;  /* 0x00000000001e7805 */ /* 0x000fe4000001ff00 */
[----:B------:R-:W-:Y:S02]  /*1500*/  CS2R R32, SRZ ;  /* 0x0000000000207805 */ /* 0x000fe4000001ff00 */
[----:B------:R-:W-:-:S02]  /*1510*/  CS2R R34, SRZ ;  /* 0x0000000000227805 */ /* 0x000fc4000001ff00 */
        /* <DEDUP_REMOVED lines=9> */
[----:B------:R-:W-:Y:S01]  /*15b0*/  CS2R R54, SRZ ;  /* 0x0000000000367805 */ /* 0x000fe2000001ff00 */
[----:B------:R-:W-:Y:S01]  /*15c0*/  UMOV UR5, URZ ;  /* 0x0000003f00057c82 */ /* 0x000fe20008000000 */
[----:B------:R-:W-:-:S05]  /*15d0*/  UMOV UR14, URZ ;  /* 0x0000003f000e7c82 */ /* 0x000fca0008000000 */
.L_x_50:
[----:B--2---:R-:W-:Y:S01]  /*15e0*/  BAR.SYNC.DEFER_BLOCKING 0x0 ;  /* 0x0000000000007b1d */ /* 0x004fe20000010000 */
[----:B------:R-:W-:Y:S01]  /*15f0*/  ULEA UR9, UR5, UR8, 0x3 ;  /* 0x0000000805097291 */ /* 0x000fe2000f8e183f */
[----:B------:R-:W-:Y:S01]  /*1600*/  @!P2 IMAD.MOV.U32 R2, RZ, RZ, 0x1000 ;  /* 0x00001000ff02a424 */ /* 0x000fe200078e00ff */
[----:B------:R-:W-:Y:S01]  /*1610*/  ELECT P0, URZ, PT ;  /* 0x00000000003f782f */ /* 0x000fe20003800000 */
[----:B-1----:R-:W-:-:S03]  /*1620*/  ULEA UR12, UR5, UR8, 0xb ;  /* 0x00000008050c7291 */ /* 0x002fc6000f8e583f */
[----:B------:R-:W-:Y:S02]  /*1630*/  ISETP.LT.U32.AND P0, PT, R7, 0x20, P0 ;  /* 0x000000200700780c */ /* 0x000fe40000701070 */
[----:B------:R-:W-:Y:S01]  /*1640*/  ELECT P1, URZ, PT ;  /* 0x00000000003f782f */ /* 0x000fe20003820000 */
[----:B------:R-:W-:-:S03]  /*1650*/  UIADD3 UR16, UR12, 0x1800, URZ ;  /* 0x000018000c107890 */ /* 0x000fc6000fffe03f */
[----:B------:R-:W-:Y:S01]  /*1660*/  ISETP.LT.U32.AND P1, PT, R7, 0x20, P1 ;  /* 0x000000200700780c */ /* 0x000fe20000f21070 */
[----:B------:R-:W-:-:S06]  /*1670*/  UMOV UR18, UR14 ;  /* 0x0000000e00127c82 */ /* 0x000fcc0008000000 */
[----:B------:R-:W-:Y:S01]  /*1680*/  VOTEU.ANY UP0, P0 ;  /* 0x00000000003f7886 */ /* 0x000fe20000000100 */
[----:B------:R-:W-:Y:S01]  /*1690*/  VOTEU.ANY UP2, P0 ;  /* 0x00000000003f7886 */ /* 0x000fe20000040100 */
[----:B------:R1:W-:Y:S01]  /*16a0*/  @!P2 SYNCS.ARRIVE.TRANS64 RZ, [UR9+0x3000], R2 ;  /* 0x00300002ffffa9a7 */ /* 0x0003e20008000009 */
[----:B------:R2:W-:Y:S06]  /*16b0*/  MEMBAR.ALL.CTA ;  /* 0x0000000000007992 */ /* 0x0005ec0000008000 */
[----:B--2---:R-:W2:Y:S01]  /*16c0*/  FENCE.VIEW.ASYNC.S ;  /* 0x00000000000073c6 */ /* 0x004ea20000000000 */
[----:B------:R-:W-:Y:S01]  /*16d0*/  @UP0 UIADD3 UR13, UR9, 0x3000, URZ ;  /* 0x00003000090d0890 */ /* 0x000fe2000fffe03f */
[----:B------:R-:W-:Y:S01]  /*16e0*/  @UP0 UMOV UR6, UR28 ;  /* 0x0000001c00060c82 */ /* 0x000fe20008000000 */
[----:B------:R-:W-:Y:S01]  /*16f0*/  @UP0 UMOV UR7, UR29 ;  /* 0x0000001d00070c82 */ /* 0x000fe20008000000 */
[----:B--2---:R-:W-:Y:S01]  /*1700*/  VOTEU.ANY UP1, P1 ;  /* 0x00000000003f7886 */ /* 0x004fe20000820100 */
[----:B------:R-:W-:Y:S01]  /*1710*/  VOTEU.ANY UP3, P1 ;  /* 0x00000000003f7886 */ /* 0x000fe20000860100 */
[----:B-1----:R-:W-:-:S03]  /*1720*/  IMAD.U32 R2, RZ, RZ, UR4 ;  /* 0x00000004ff027e24 */ /* 0x002fc6000f8e00ff */
[----:B------:R-:W-:Y:S01]  /*1730*/  @UP1 UIADD3 UR17, UR9, 0x3000, URZ ;  /* 0x0000300009111890 */ /* 0x000fe2000fffe03f */
[----:B------:R-:W-:Y:S01]  /*1740*/  @UP1 UMOV UR10, UR26 ;  /* 0x0000001a000a1c82 */ /* 0x000fe20008000000 */
[----:B------:R-:W-:Y:S01]  /*1750*/  @UP1 UMOV UR11, UR27 ;  /* 0x0000001b000b1c82 */ /* 0x000fe20008000000 */
[----:B------:R-:W-:Y:S01]  /*1760*/  SHF.L.U32 R2, R2, 0x1f, RZ ;  /* 0x0000001f02027819 */ /* 0x000fe200000006ff */
[----:B------:R-:W-:Y:S06]  /*1770*/  BAR.SYNC.DEFER_BLOCKING 0x0 ;  /* 0x0000000000007b1d */ /* 0x000fec0000010000 */
[----:B------:R1:W-:Y:S02]  /*1780*/  @UP2 UTMALDG.2D [UR12], [UR6] ;  /* 0x0000000c060025b4 */ /* 0x0003e40008008000 */
[----:B------:R-:W-:Y:S06]  /*1790*/  BAR.SYNC.DEFER_BLOCKING 0x0 ;  /* 0x0000000000007b1d */ /* 0x000fec0000010000 */
[----:B------:R1:W-:Y:S02]  /*17a0*/  @UP3 UTMALDG.2D [UR16], [UR10] ;  /* 0x000000100a0035b4 */ /* 0x0003e40008008000 */
[----:B------:R-:W-:Y:S06]  /*17b0*/  BAR.SYNC.DEFER_BLOCKING 0x0 ;  /* 0x0000000000007b1d */ /* 0x000fec0000010000 */
[----:B------:R-:W2:Y:S02]  /*17c0*/  SYNCS.PHASECHK.TRANS64.TRYWAIT P0, [UR9+0x3000], R2 ;  /* 0x00300002ff0075a7 */ /* 0x000ea40008000149 */
[----:B-12---:R-:W-:Y:S05]  /*17d0*/  @!P0 BRA `(.L_x_49) ;  /* 0x0000000400488947 */ /* 0x006fea0003800000 */
.L_x_51:
[----:B------:R-:W1:Y:S01]  /*17e0*/  LDC R2, c[0x0][0x230] ;  /* 0x00008c00ff027b82 */ /* 0x000e620000000800 */
[----:B------:R-:W-:Y:S01]  /*17f0*/  UIADD3 UR14, UR14, 0x20, URZ ;  /* 0x000000200e0e7890 */ /* 0x000fe2000fffe03f */
[----:B------:R-:W-:Y:S02]  /*1800*/  WARPGROUP.DEPBAR.LE gsb0, 0x0 ;  /* 0x00008000000079c5 */ /* 0x000fe40000010000 */
[----:B------:R-:W-:Y:S01]  /*1810*/  USHF.R.U32.HI UR20, URZ, 0x4, UR12 ;  /* 0x000000043f147899 */ /* 0x000fe2000801160c */
[----:B------:R-:W-:Y:S01]  /*1820*/  WARPGROUP.ARRIVE ;  /* 0x00000000000079c5 */ /* 0x000fe20000000000 */
[----:B------:R-:W-:Y:S02]  /*1830*/  USHF.R.U32.HI UR22, URZ, 0x4, UR16 ;  /* 0x000000043f167899 */ /* 0x000fe40008011610 */
[----:B------:R-:W-:Y:S02]  /*1840*/  UIADD3 UR5, UR5, 0x1, URZ ;  /* 0x0000000105057890 */ /* 0x000fe4000fffe03f */
[----:B------:R-:W-:-:S02]  /*1850*/  USGXT.U32 UR20, UR20, 0xe ;  /* 0x0000000e1414789a */ /* 0x000fc40008000000 */
[----:B------:R-:W-:Y:S02]  /*1860*/  USGXT.U32 UR22, UR22, 0xe ;  /* 0x0000000e1616789a */ /* 0x000fe40008000000 */
[----:B------:R-:W-:Y:S01]  /*1870*/  UISETP.NE.U32.AND UP0, UPT, UR5, 0x3, UPT ;  /* 0x000000030500788c */ /* 0x000fe2000bf05070 */
[----:B------:R-:W-:Y:S01]  /*1880*/  UMOV UR21, 0xc0000010 ;  /* 0xc000001000157882 */ /* 0x000fe20000000000 */
[----:B------:R-:W-:Y:S02]  /*1890*/  UMOV UR23, 0xc0000010 ;  /* 0xc000001000177882 */ /* 0x000fe40000000000 */
[----:B------:R-:W-:Y:S02]  /*18a0*/  USEL UR6, URZ, 0x1, UP0 ;  /* 0x000000013f067887 */ /* 0x000fe40008000000 */
[----:B------:R-:W-:Y:S01]  /*18b0*/  USEL UR5, UR5, URZ, UP0 ;  /* 0x0000003f05057287 */ /* 0x000fe20008000000 */
[----:B------:R-:W-:Y:S01]  /*18c0*/  QGMMA.64x64x32.F32.E4M3.E4M3 R24, gdesc[UR20], R24, gsb0 ;  /* 0x00e00000141879f3 */ /* 0x000fe20008000818 */
[----:B------:R-:W-:Y:S01]  /*18d0*/  ULOP3.LUT UR4, UR4, UR6, URZ, 0x3c, !UPT ;  /* 0x0000000604047292 */ /* 0x000fe2000f8e3c3f */
[----:B-1----:R-:W-:-:S13]  /*18e0*/  ISETP.LE.AND P0, PT, R2, UR14, PT ;  /* 0x0000000e02007c0c */ /* 0x002fda000bf03270 */
[----:B------:R-:W-:Y:S05]  /*18f0*/  @!P0 BRA `(.L_x_50) ;  /* 0xfffffffc00388947 */ /* 0x000fea000383ffff */
.L_x_48:
[----:B------:R-:W-:Y:S02]  /*1900*/  WARPGROUP.DEPBAR.LE gsb0, 0x0 ;  /* 0x00008000000079c5 */ /* 0x000fe40000010000 */
[----:B--2---:R-:W-:Y:S01]  /*1910*/  BAR.SYNC.DEFER_BLOCKING 0x0 ;  /* 0x0000000000007b1d */ /* 0x004fe20000010000 */
[C---:B------:R-:W-:Y:S01]  /*1920*/  IMAD.SHL.U32 R2, R0.reuse, 0x20, RZ ;  /* 0x0000002000027824 */ /* 0x040fe200078e00ff */
[----:B------:R-:W-:Y:S01]  /*1930*/  ELECT P0, URZ, PT ;  /* 0x00000000003f782f */ /* 0x000fe20003800000 */
[C---:B---3--:R-:W-:Y:S01]  /*1940*/  IMAD.SHL.U32 R3, R0.reuse, 0x10, RZ ;  /* 0x0000001000037824 */ /* 0x048fe200078e00ff */
[----:B------:R-:W-:Y:S01]  /*1950*/  F2FP.SATFINITE.E4M3.F32.PACK_AB_MERGE_C R24, R25, R24, RZ ;  /* 0x000000181918723e */ /* 0x000fe200048070ff */
[----:B------:R-:W-:Y:S01]  /*1960*/  IMAD.SHL.U32 R0, R0, 0x2, RZ ;  /* 0x0000000200007824 */ /* 0x000fe200078e00ff */
[----:B------:R-:W-:Y:S01]  /*1970*/  LOP3.LUT R2, R2, 0xc00, RZ, 0xc0, !PT ;  /* 0x00000c0002027812 */ /* 0x000fe200078ec0ff */
[----:B------:R-:W-:Y:S01]  /*1980*/  UMOV UR9, UR19 ;  /* 0x0000001300097c82 */ /* 0x000fe20008000000 */
[----:B------:R-:W-:Y:S01]  /*1990*/  F2FP.SATFINITE.E4M3.F32.PACK_AB_MERGE_C R26, R27, R26, RZ ;  /* 0x0000001a1b1a723e */ /* 0x000fe200048070ff */
[----:B-1----:R-:W-:Y:S01]  /*19a0*/  UMOV UR10, UR15 ;  /* 0x0000000f000a7c82 */ /* 0x002fe20008000000 */
[----:B------:R-:W-:-:S02]  /*19b0*/  LOP3.LUT R3, R2, 0x1c0, R3, 0xf8, !PT ;  /* 0x000001c002037812 */ /* 0x000fc400078ef803 */
[----:B------:R-:W-:Y:S02]  /*19c0*/  F2FP.SATFINITE.E4M3.F32.PACK_AB_MERGE_C R28, R29, R28, RZ ;  /* 0x0000001c1d1c723e */ /* 0x000fe400048070ff */
[----:B------:R-:W-:Y:S02]  /*19d0*/  LOP3.LUT R3, R3, 0x36, R0, 0xf8, !PT ;  /* 0x0000003603037812 */ /* 0x000fe400078ef800 */
[----:B------:R-:W-:Y:S02]  /*19e0*/  F2FP.SATFINITE.E4M3.F32.PACK_AB_MERGE_C R30, R31, R30, RZ ;  /* 0x0000001e1f1e723e */ /* 0x000fe400048070ff */
[----:B------:R-:W-:Y:S02]  /*19f0*/  F2FP.SATFINITE.E4M3.F32.PACK_AB_MERGE_C R32, R33, R32, RZ ;  /* 0x000000202120723e */ /* 0x000fe400048070ff */
[----:B------:R-:W-:Y:S02]  /*1a00*/  F2FP.SATFINITE.E4M3.F32.PACK_AB_MERGE_C R34, R35, R34, RZ ;  /* 0x000000222322723e */ /* 0x000fe400048070ff */
[----:B------:R-:W-:Y:S01]  /*1a10*/  F2FP.SATFINITE.E4M3.F32.PACK_AB_MERGE_C R36, R37, R36, RZ ;  /* 0x000000242524723e */ /* 0x000fe200048070ff */
[----:B------:R-:W1:Y:S02]  /*1a20*/  @!P2 SYNCS.CCTL.IV [UR8+0x3000] ;  /* 0x00300000ff00a9b1 */ /* 0x000e640008000008 */
[----:B-1----:R-:W-:Y:S01]  /*1a30*/  BAR.SYNC.DEFER_BLOCKING 0x0 ;  /* 0x0000000000007b1d */ /* 0x002fe20000010000 */
[----:B------:R-:W-:-:S02]  /*1a40*/  F2FP.SATFINITE.E4M3.F32.PACK_AB_MERGE_C R38, R39, R38, RZ ;  /* 0x000000262726723e */ /* 0x000fc400048070ff */
[----:B------:R-:W-:Y:S02]  /*1a50*/  ISETP.LT.U32.AND P0, PT, R7, 0x20, P0 ;  /* 0x000000200700780c */ /* 0x000fe40000701070 */
[----:B----4-:R-:W-:Y:S02]  /*1a60*/  LOP3.LUT R5, R3, 0x10, RZ, 0x3c, !PT ;  /* 0x0000001003057812 */ /* 0x010fe400078e3cff */
[----:B------:R-:W-:Y:S02]  /*1a70*/  F2FP.SATFINITE.E4M3.F32.PACK_AB_MERGE_C R40, R41, R40, RZ ;  /* 0x000000282928723e */ /* 0x000fe400048070ff */
[----:B------:R-:W-:Y:S02]  /*1a80*/  F2FP.SATFINITE.E4M3.F32.PACK_AB_MERGE_C R42, R43, R42, RZ ;  /* 0x0000002a2b2a723e */ /* 0x000fe400048070ff */
[----:B------:R-:W-:Y:S02]  /*1a90*/  F2FP.SATFINITE.E4M3.F32.PACK_AB_MERGE_C R44, R45, R44, RZ ;  /* 0x0000002c2d2c723e */ /* 0x000fe400048070ff */
[----:B------:R-:W-:-:S02]  /*1aa0*/  F2FP.SATFINITE.E4M3.F32.PACK_AB_MERGE_C R46, R47, R46, RZ ;  /* 0x0000002e2f2e723e */ /* 0x000fc400048070ff */
[----:B------:R-:W-:Y:S01]  /*1ab0*/  LOP3.LUT R7, R3, 0x20, RZ, 0x3c, !PT ;  /* 0x0000002003077812 */ /* 0x000fe200078e3cff */
[----:B------:R-:W-:Y:S01]  /*1ac0*/  VOTEU.ANY UP0, P0 ;  /* 0x00000000003f7886 */ /* 0x000fe20000000100 */
[----:B------:R-:W-:Y:S01]  /*1ad0*/  F2FP.SATFINITE.E4M3.F32.PACK_AB_MERGE_C R48, R49, R48, RZ ;  /* 0x000000303130723e */ /* 0x000fe200048070ff */
[----:B------:R-:W-:Y:S01]  /*1ae0*/  VOTEU.ANY UP1, P0 ;  /* 0x00000000003f7886 */ /* 0x000fe20000020100 */
[----:B------:R-:W-:Y:S02]  /*1af0*/  F2FP.SATFINITE.E4M3.F32.PACK_AB_MERGE_C R50, R51, R50, RZ ;  /* 0x000000323332723e */ /* 0x000fe400048070ff */
[----:B------:R-:W-:Y:S01]  /*1b00*/  F2FP.SATFINITE.E4M3.F32.PACK_AB_MERGE_C R52, R53, R52, RZ ;  /* 0x000000343534723e */ /* 0x000fe200048070ff */
[----:B------:R-:W-:Y:S01]  /*1b10*/  @UP0 UMOV UR6, UR24 ;  /* 0x0000001800060c82 */ /* 0x000fe20008000000 */
[----:B------:R-:W-:Y:S01]  /*1b20*/  F2FP.SATFINITE.E4M3.F32.PACK_AB_MERGE_C R54, R55, R54, RZ ;  /* 0x000000363736723e */ /* 0x000fe200048070ff */
[----:B------:R-:W1:Y:S02]  /*1b30*/  @!P2 SYNCS.CCTL.IV [UR8+0x3008] ;  /* 0x00300800ff00a9b1 */ /* 0x000e640008000008 */
[----:B-1----:R-:W-:Y:S01]  /*1b40*/  BAR.SYNC.DEFER_BLOCKING 0x0 ;  /* 0x0000000000007b1d */ /* 0x002fe20000010000 */
[----:B------:R-:W-:-:S05]  /*1b50*/  LOP3.LUT R9, R3, 0x30, RZ, 0x3c, !PT ;  /* 0x0000003003097812 */ /* 0x000fca00078e3cff */
[----:B------:R-:W-:Y:S01]  /*1b60*/  @UP0 UMOV UR7, UR25 ;  /* 0x0000001900070c82 */ /* 0x000fe20008000000 */
[----:B------:R-:W1:Y:S02]  /*1b70*/  @!P2 SYNCS.CCTL.IV [UR8+0x3010] ;  /* 0x00301000ff00a9b1 */ /* 0x000e640008000008 */
[----:B-1----:R-:W-:Y:S04]  /*1b80*/  STS.U16 [R3+UR8], R24 ;  /* 0x0000001803007988 */ /* 0x002fe80008000408 */
[----:B------:R-:W-:Y:S04]  /*1b90*/  STS.U16 [R3+UR8+0x200], R26 ;  /* 0x0002001a03007988 */ /* 0x000fe80008000408 */
[----:B------:R-:W-:Y:S04]  /*1ba0*/  STS.U16 [R3+UR8+0x8], R28 ;  /* 0x0000081c03007988 */ /* 0x000fe80008000408 */
[----:B------:R-:W-:Y:S04]  /*1bb0*/  STS.U16 [R3+UR8+0x208], R30 ;  /* 0x0002081e03007988 */ /* 0x000fe80008000408 */
[----:B------:R-:W-:Y:S04]  /*1bc0*/  STS.U16 [R5+UR8], R32 ;  /* 0x0000002005007988 */ /* 0x000fe80008000408 */
        /* <DEDUP_REMOVED lines=10> */
[----:B------:R-:W-:Y:S01]  /*1c70*/  STS.U16 [R9+UR8+0x208], R54 ;  /* 0x0002083609007988 */ /* 0x000fe20008000408 */
[----:B------:R1:W-:Y:S06]  /*1c80*/  MEMBAR.ALL.CTA ;  /* 0x0000000000007992 */ /* 0x0003ec0000008000 */
[----:B-1----:R-:W1:Y:S02]  /*1c90*/  FENCE.VIEW.ASYNC.S ;  /* 0x00000000000073c6 */ /* 0x002e640000000000 */
[----:B-1----:R-:W-:Y:S06]  /*1ca0*/  BAR.SYNC.DEFER_BLOCKING 0x0 ;  /* 0x0000000000007b1d */ /* 0x002fec0000010000 */
[----:B------:R1:W-:Y:S01]  /*1cb0*/  @UP1 UTMASTG.2D [UR8], [UR6] ;  /* 0x00000008060013b5 */ /* 0x0003e20008008000 */
[----:B------:R0:W-:Y:S01]  /*1cc0*/  UTMACMDFLUSH ;  /* 0x00000000000079b7 */ /* 0x0001e20000000000 */
[----:B------:R-:W-:-:S04]  /*1cd0*/  DEPBAR.LE SB0, 0x0 ;  /* 0x000080000000791a */ /* 0x000fc80000000000 */
[----:B------:R-:W-:Y:S06]  /*1ce0*/  BAR.SYNC.DEFER_BLOCKING 0x0 ;  /* 0x0000000000007b1d */ /* 0x000fec0000010000 */
[----:B-1----:R-:W-:Y:S05]  /*1cf0*/  EXIT ;  /* 0x000000000000794d */ /* 0x002fea0003800000 */
.L_x_49:
[----:B------:R-:W1:Y:S02]  /*1d00*/  SYNCS.PHASECHK.TRANS64.TRYWAIT P0, [UR9+0x3000], R2 ;  /* 0x00300002ff0075a7 */ /* 0x000e640008000149 */
[----:B-1----:R-:W-:Y:S05]  /*1d10*/  @!P0 BRA `(.L_x_49) ;  /* 0xfffffffc00f88947 */ /* 0x002fea000383ffff */
[----:B------:R-:W-:Y:S05]  /*1d20*/  BRA `(.L_x_51) ;  /* 0xfffffff800ac7947 */ /* 0x000fea000383ffff */
.L_x_52:
[----:B------:R-:W-:-:S00]  /*1d30*/  BRA `(.L_x_52) ;  /* 0xfffffffc00fc7947 */ /* 0x000fc0000383ffff */
[----:B------:R-:W-:-:S00]  /*1d40*/  NOP ;  /* 0x0000000000007918 */ /* 0x000fc00000000000 */
        /* <DEDUP_REMOVED lines=11> */
.L_x_53:


//--------------------- .nv.shared.gluon_wgmma    --------------------------
	.section	.nv.shared.gluon_wgmma,"aw",@nobits
	.sectionflags	@""
	.align	16
	.zero		1024


//--------------------- .nv.shared.reserved.0     --------------------------
	.section	.nv.shared.reserved.0,"aw",@nobits
	.weak		__nv_reservedSMEM_offset_0_alias
	.size		__nv_reservedSMEM_offset_0_alias, 0, 0
	.other		__nv_reservedSMEM_offset_0_alias,@"STO_CUDA_RESERVED_SHARED STV_DEFAULT"
__nv_reservedSMEM_offset_0_alias:
	.zero		0


//--------------------- .nv.constant0.gluon_wgmma --------------------------
	.section	.nv.constant0.gluon_wgmma,"a",@progbits
	.sectionflags	@""
	.align	4
.nv.constant0.gluon_wgmma:
	.zero		608


//--------------------- SYMBOLS --------------------------

	.type		.nv.reservedSmem.offset0,@object
	.size		.nv.reservedSmem.offset0,0x4
